//
// Generated by NVIDIA NVVM Compiler
//
// Compiler Build ID: CL-36424714
// Cuda compilation tools, release 13.0, V13.0.88
// Based on NVVM 20.0.0
//

.version 9.0
.target sm_100
.address_size 64

	// .globl	_Z15reduce_neighborPKfPfi
.extern .shared .align 16 .b8 shm[];
.extern .shared .align 16 .b8 sdata[];

.visible .entry _Z15reduce_neighborPKfPfi(
	.param .u64 .ptr .align 1 _Z15reduce_neighborPKfPfi_param_0,
	.param .u64 .ptr .align 1 _Z15reduce_neighborPKfPfi_param_1,
	.param .u32 _Z15reduce_neighborPKfPfi_param_2
)
{
	.reg .pred 	%p<6>;
	.reg .b32 	%r<20>;
	.reg .b32 	%f<9>;
	.reg .b64 	%rd<9>;

	ld.param.u64 	%rd1, [_Z15reduce_neighborPKfPfi_param_0];
	ld.param.u64 	%rd2, [_Z15reduce_neighborPKfPfi_param_1];
	ld.param.u32 	%r8, [_Z15reduce_neighborPKfPfi_param_2];
	mov.u32 	%r1, %tid.x;
	mov.u32 	%r2, %ctaid.x;
	mov.u32 	%r3, %ntid.x;
	mad.lo.s32 	%r4, %r2, %r3, %r1;
	setp.ge.s32 	%p1, %r4, %r8;
	mov.f32 	%f8, 0f00000000;
	@%p1 bra 	$L__BB0_2;
	cvta.to.global.u64 	%rd3, %rd1;
	mul.wide.s32 	%rd4, %r4, 4;
	add.s64 	%rd5, %rd3, %rd4;
	ld.global.f32 	%f8, [%rd5];
$L__BB0_2:
	shl.b32 	%r9, %r1, 2;
	mov.u32 	%r10, shm;
	add.s32 	%r11, %r10, %r9;
	st.shared.f32 	[%r11], %f8;
	bar.sync 	0;
	setp.lt.u32 	%p2, %r3, 2;
	@%p2 bra 	$L__BB0_7;
	mov.b32 	%r19, 1;
$L__BB0_4:
	shl.b32 	%r6, %r19, 1;
	mul.lo.s32 	%r7, %r6, %r1;
	setp.ge.u32 	%p3, %r7, %r3;
	@%p3 bra 	$L__BB0_6;
	add.s32 	%r13, %r7, %r19;
	shl.b32 	%r14, %r13, 2;
	add.s32 	%r16, %r10, %r14;
	ld.shared.f32 	%f4, [%r16];
	shl.b32 	%r17, %r7, 2;
	add.s32 	%r18, %r10, %r17;
	ld.shared.f32 	%f5, [%r18];
	add.f32 	%f6, %f4, %f5;
	st.shared.f32 	[%r18], %f6;
$L__BB0_6:
	bar.sync 	0;
	setp.lt.u32 	%p4, %r6, %r3;
	mov.u32 	%r19, %r6;
	@%p4 bra 	$L__BB0_4;
$L__BB0_7:
	setp.ne.s32 	%p5, %r1, 0;
	@%p5 bra 	$L__BB0_9;
	ld.shared.f32 	%f7, [shm];
	cvta.to.global.u64 	%rd6, %rd2;
	mul.wide.u32 	%rd7, %r2, 4;
	add.s64 	%rd8, %rd6, %rd7;
	st.global.f32 	[%rd8], %f7;
$L__BB0_9:
	ret;

}
	// .globl	_Z21reduce_neighbor_finalPKfPfi
.visible .entry _Z21reduce_neighbor_finalPKfPfi(
	.param .u64 .ptr .align 1 _Z21reduce_neighbor_finalPKfPfi_param_0,
	.param .u64 .ptr .align 1 _Z21reduce_neighbor_finalPKfPfi_param_1,
	.param .u32 _Z21reduce_neighbor_finalPKfPfi_param_2
)
{
	.reg .pred 	%p<7>;
	.reg .b32 	%r<22>;
	.reg .b32 	%f<13>;
	.reg .b64 	%rd<7>;

	ld.param.u64 	%rd2, [_Z21reduce_neighbor_finalPKfPfi_param_0];
	ld.param.u64 	%rd3, [_Z21reduce_neighbor_finalPKfPfi_param_1];
	ld.param.u32 	%r9, [_Z21reduce_neighbor_finalPKfPfi_param_2];
	mov.u32 	%r1, %tid.x;
	setp.ge.s32 	%p1, %r1, %r9;
	mov.f32 	%f12, 0f00000000;
	@%p1 bra 	$L__BB1_3;
	mov.u32 	%r2, %ntid.x;
	cvta.to.global.u64 	%rd1, %rd2;
	mov.f32 	%f12, 0f00000000;
	mov.u32 	%r20, %r1;
$L__BB1_2:
	mul.wide.s32 	%rd4, %r20, 4;
	add.s64 	%rd5, %rd1, %rd4;
	ld.global.f32 	%f6, [%rd5];
	add.f32 	%f12, %f12, %f6;
	add.s32 	%r20, %r20, %r2;
	setp.lt.s32 	%p2, %r20, %r9;
	@%p2 bra 	$L__BB1_2;
$L__BB1_3:
	shl.b32 	%r10, %r1, 2;
	mov.u32 	%r11, shm;
	add.s32 	%r12, %r11, %r10;
	st.shared.f32 	[%r12], %f12;
	bar.sync 	0;
	mov.u32 	%r5, %ntid.x;
	setp.lt.u32 	%p3, %r5, 2;
	@%p3 bra 	$L__BB1_8;
	mov.b32 	%r21, 1;
$L__BB1_5:
	shl.b32 	%r7, %r21, 1;
	mul.lo.s32 	%r8, %r7, %r1;
	setp.ge.u32 	%p4, %r8, %r5;
	@%p4 bra 	$L__BB1_7;
	add.s32 	%r14, %r8, %r21;
	shl.b32 	%r15, %r14, 2;
	add.s32 	%r17, %r11, %r15;
	ld.shared.f32 	%f7, [%r17];
	shl.b32 	%r18, %r8, 2;
	add.s32 	%r19, %r11, %r18;
	ld.shared.f32 	%f8, [%r19];
	add.f32 	%f9, %f7, %f8;
	st.shared.f32 	[%r19], %f9;
$L__BB1_7:
	bar.sync 	0;
	setp.lt.u32 	%p5, %r7, %r5;
	mov.u32 	%r21, %r7;
	@%p5 bra 	$L__BB1_5;
$L__BB1_8:
	setp.ne.s32 	%p6, %r1, 0;
	@%p6 bra 	$L__BB1_10;
	ld.shared.f32 	%f10, [shm];
	cvta.to.global.u64 	%rd6, %rd3;
	st.global.f32 	[%rd6], %f10;
$L__BB1_10:
	ret;

}
	// .globl	_Z18reduce_interleavedPKfPfi
.visible .entry _Z18reduce_interleavedPKfPfi(
	.param .u64 .ptr .align 1 _Z18reduce_interleavedPKfPfi_param_0,
	.param .u64 .ptr .align 1 _Z18reduce_interleavedPKfPfi_param_1,
	.param .u32 _Z18reduce_interleavedPKfPfi_param_2
)
{
	.reg .pred 	%p<7>;
	.reg .b32 	%r<17>;
	.reg .b32 	%f<14>;
	.reg .b64 	%rd<11>;

	ld.param.u64 	%rd3, [_Z18reduce_interleavedPKfPfi_param_0];
	ld.param.u64 	%rd2, [_Z18reduce_interleavedPKfPfi_param_1];
	ld.param.u32 	%r9, [_Z18reduce_interleavedPKfPfi_param_2];
	cvta.to.global.u64 	%rd1, %rd3;
	mov.u32 	%r1, %tid.x;
	mov.u32 	%r2, %ctaid.x;
	mov.u32 	%r16, %ntid.x;
	mul.lo.s32 	%r10, %r16, %r2;
	shl.b32 	%r11, %r10, 1;
	add.s32 	%r4, %r11, %r1;
	setp.ge.s32 	%p1, %r4, %r9;
	mov.f32 	%f13, 0f00000000;
	@%p1 bra 	$L__BB2_2;
	mul.wide.s32 	%rd4, %r4, 4;
	add.s64 	%rd5, %rd1, %rd4;
	ld.global.f32 	%f6, [%rd5];
	add.f32 	%f13, %f6, 0f00000000;
$L__BB2_2:
	add.s32 	%r5, %r4, %r16;
	setp.ge.u32 	%p2, %r5, %r9;
	@%p2 bra 	$L__BB2_4;
	mul.wide.u32 	%rd6, %r5, 4;
	add.s64 	%rd7, %rd1, %rd6;
	ld.global.f32 	%f7, [%rd7];
	add.f32 	%f13, %f13, %f7;
$L__BB2_4:
	shl.b32 	%r12, %r1, 2;
	mov.u32 	%r13, shm;
	add.s32 	%r6, %r13, %r12;
	st.shared.f32 	[%r6], %f13;
	bar.sync 	0;
	setp.lt.u32 	%p3, %r16, 2;
	@%p3 bra 	$L__BB2_8;
$L__BB2_5:
	shr.u32 	%r8, %r16, 1;
	setp.ge.u32 	%p4, %r1, %r8;
	@%p4 bra 	$L__BB2_7;
	shl.b32 	%r14, %r8, 2;
	add.s32 	%r15, %r6, %r14;
	ld.shared.f32 	%f8, [%r15];
	ld.shared.f32 	%f9, [%r6];
	add.f32 	%f10, %f8, %f9;
	st.shared.f32 	[%r6], %f10;
$L__BB2_7:
	bar.sync 	0;
	setp.gt.u32 	%p5, %r16, 3;
	mov.u32 	%r16, %r8;
	@%p5 bra 	$L__BB2_5;
$L__BB2_8:
	setp.ne.s32 	%p6, %r1, 0;
	@%p6 bra 	$L__BB2_10;
	ld.shared.f32 	%f11, [shm];
	cvta.to.global.u64 	%rd8, %rd2;
	mul.wide.u32 	%rd9, %r2, 4;
	add.s64 	%rd10, %rd8, %rd9;
	st.global.f32 	[%rd10], %f11;
$L__BB2_10:
	ret;

}
	// .globl	_Z24reduce_interleaved_finalPKfPfi
.visible .entry _Z24reduce_interleaved_finalPKfPfi(
	.param .u64 .ptr .align 1 _Z24reduce_interleaved_finalPKfPfi_param_0,
	.param .u64 .ptr .align 1 _Z24reduce_interleaved_finalPKfPfi_param_1,
	.param .u32 _Z24reduce_interleaved_finalPKfPfi_param_2
)
{
	.reg .pred 	%p<7>;
	.reg .b32 	%r<16>;
	.reg .b32 	%f<13>;
	.reg .b64 	%rd<7>;

	ld.param.u64 	%rd2, [_Z24reduce_interleaved_finalPKfPfi_param_0];
	ld.param.u64 	%rd3, [_Z24reduce_interleaved_finalPKfPfi_param_1];
	ld.param.u32 	%r9, [_Z24reduce_interleaved_finalPKfPfi_param_2];
	mov.u32 	%r1, %tid.x;
	setp.ge.s32 	%p1, %r1, %r9;
	mov.f32 	%f12, 0f00000000;
	@%p1 bra 	$L__BB3_3;
	mov.u32 	%r2, %ntid.x;
	cvta.to.global.u64 	%rd1, %rd2;
	mov.f32 	%f12, 0f00000000;
	mov.u32 	%r14, %r1;
$L__BB3_2:
	mul.wide.s32 	%rd4, %r14, 4;
	add.s64 	%rd5, %rd1, %rd4;
	ld.global.f32 	%f6, [%rd5];
	add.f32 	%f12, %f12, %f6;
	add.s32 	%r14, %r14, %r2;
	setp.lt.s32 	%p2, %r14, %r9;
	@%p2 bra 	$L__BB3_2;
$L__BB3_3:
	shl.b32 	%r10, %r1, 2;
	mov.u32 	%r11, shm;
	add.s32 	%r5, %r11, %r10;
	st.shared.f32 	[%r5], %f12;
	bar.sync 	0;
	mov.u32 	%r15, %ntid.x;
	setp.lt.u32 	%p3, %r15, 2;
	@%p3 bra 	$L__BB3_7;
$L__BB3_4:
	shr.u32 	%r8, %r15, 1;
	setp.ge.u32 	%p4, %r1, %r8;
	@%p4 bra 	$L__BB3_6;
	shl.b32 	%r12, %r8, 2;
	add.s32 	%r13, %r5, %r12;
	ld.shared.f32 	%f7, [%r13];
	ld.shared.f32 	%f8, [%r5];
	add.f32 	%f9, %f7, %f8;
	st.shared.f32 	[%r5], %f9;
$L__BB3_6:
	bar.sync 	0;
	setp.gt.u32 	%p5, %r15, 3;
	mov.u32 	%r15, %r8;
	@%p5 bra 	$L__BB3_4;
$L__BB3_7:
	setp.ne.s32 	%p6, %r1, 0;
	@%p6 bra 	$L__BB3_9;
	ld.shared.f32 	%f10, [shm];
	cvta.to.global.u64 	%rd6, %rd3;
	st.global.f32 	[%rd6], %f10;
$L__BB3_9:
	ret;

}
	// .globl	_Z14reduce_shufflePKfPfi
.visible .entry _Z14reduce_shufflePKfPfi(
	.param .u64 .ptr .align 1 _Z14reduce_shufflePKfPfi_param_0,
	.param .u64 .ptr .align 1 _Z14reduce_shufflePKfPfi_param_1,
	.param .u32 _Z14reduce_shufflePKfPfi_param_2
)
{
	.reg .pred 	%p<15>;
	.reg .b32 	%r<34>;
	.reg .b32 	%f<28>;
	.reg .b64 	%rd<9>;

	ld.param.u64 	%rd1, [_Z14reduce_shufflePKfPfi_param_0];
	ld.param.u64 	%rd2, [_Z14reduce_shufflePKfPfi_param_1];
	ld.param.u32 	%r5, [_Z14reduce_shufflePKfPfi_param_2];
	mov.u32 	%r1, %tid.x;
	mov.u32 	%r2, %ctaid.x;
	mov.u32 	%r3, %ntid.x;
	mad.lo.s32 	%r4, %r2, %r3, %r1;
	setp.ge.s32 	%p1, %r4, %r5;
	mov.f32 	%f26, 0f00000000;
	@%p1 bra 	$L__BB4_2;
	cvta.to.global.u64 	%rd3, %rd1;
	mul.wide.s32 	%rd4, %r4, 4;
	add.s64 	%rd5, %rd3, %rd4;
	ld.global.f32 	%f26, [%rd5];
$L__BB4_2:
	mov.b32 	%r6, %f26;
	shfl.sync.bfly.b32	%r7|%p2, %r6, 16, 31, -1;
	mov.b32 	%f7, %r7;
	add.f32 	%f8, %f26, %f7;
	mov.b32 	%r8, %f8;
	shfl.sync.bfly.b32	%r9|%p3, %r8, 8, 31, -1;
	mov.b32 	%f9, %r9;
	add.f32 	%f10, %f8, %f9;
	mov.b32 	%r10, %f10;
	shfl.sync.bfly.b32	%r11|%p4, %r10, 4, 31, -1;
	mov.b32 	%f11, %r11;
	add.f32 	%f12, %f10, %f11;
	mov.b32 	%r12, %f12;
	shfl.sync.bfly.b32	%r13|%p5, %r12, 2, 31, -1;
	mov.b32 	%f13, %r13;
	add.f32 	%f14, %f12, %f13;
	mov.b32 	%r14, %f14;
	shfl.sync.bfly.b32	%r15|%p6, %r14, 1, 31, -1;
	mov.b32 	%f15, %r15;
	add.f32 	%f27, %f14, %f15;
	and.b32  	%r16, %r1, 31;
	setp.ne.s32 	%p7, %r16, 0;
	@%p7 bra 	$L__BB4_4;
	shr.u32 	%r17, %r1, 3;
	mov.u32 	%r18, sdata;
	add.s32 	%r19, %r18, %r17;
	st.shared.f32 	[%r19], %f27;
$L__BB4_4:
	bar.sync 	0;
	shr.u32 	%r20, %r3, 5;
	setp.ge.u32 	%p8, %r1, %r20;
	@%p8 bra 	$L__BB4_6;
	shl.b32 	%r21, %r1, 2;
	mov.u32 	%r22, sdata;
	add.s32 	%r23, %r22, %r21;
	ld.shared.f32 	%f16, [%r23];
	mov.b32 	%r24, %f16;
	shfl.sync.bfly.b32	%r25|%p9, %r24, 16, 31, -1;
	mov.b32 	%f17, %r25;
	add.f32 	%f18, %f16, %f17;
	mov.b32 	%r26, %f18;
	shfl.sync.bfly.b32	%r27|%p10, %r26, 8, 31, -1;
	mov.b32 	%f19, %r27;
	add.f32 	%f20, %f18, %f19;
	mov.b32 	%r28, %f20;
	shfl.sync.bfly.b32	%r29|%p11, %r28, 4, 31, -1;
	mov.b32 	%f21, %r29;
	add.f32 	%f22, %f20, %f21;
	mov.b32 	%r30, %f22;
	shfl.sync.bfly.b32	%r31|%p12, %r30, 2, 31, -1;
	mov.b32 	%f23, %r31;
	add.f32 	%f24, %f22, %f23;
	mov.b32 	%r32, %f24;
	shfl.sync.bfly.b32	%r33|%p13, %r32, 1, 31, -1;
	mov.b32 	%f25, %r33;
	add.f32 	%f27, %f24, %f25;
$L__BB4_6:
	setp.ne.s32 	%p14, %r1, 0;
	@%p14 bra 	$L__BB4_8;
	cvta.to.global.u64 	%rd6, %rd2;
	mul.wide.u32 	%rd7, %r2, 4;
	add.s64 	%rd8, %rd6, %rd7;
	st.global.f32 	[%rd8], %f27;
$L__BB4_8:
	ret;

}
	// .globl	_Z20reduce_shuffle_finalPKfPfi
.visible .entry _Z20reduce_shuffle_finalPKfPfi(
	.param .u64 .ptr .align 1 _Z20reduce_shuffle_finalPKfPfi_param_0,
	.param .u64 .ptr .align 1 _Z20reduce_shuffle_finalPKfPfi_param_1,
	.param .u32 _Z20reduce_shuffle_finalPKfPfi_param_2
)
{
	.reg .pred 	%p<16>;
	.reg .b32 	%r<36>;
	.reg .b32 	%f<32>;
	.reg .b64 	%rd<7>;

	ld.param.u64 	%rd2, [_Z20reduce_shuffle_finalPKfPfi_param_0];
	ld.param.u64 	%rd3, [_Z20reduce_shuffle_finalPKfPfi_param_1];
	ld.param.u32 	%r5, [_Z20reduce_shuffle_finalPKfPfi_param_2];
	mov.u32 	%r1, %tid.x;
	setp.ge.s32 	%p1, %r1, %r5;
	mov.f32 	%f30, 0f00000000;
	@%p1 bra 	$L__BB5_3;
	mov.u32 	%r2, %ntid.x;
	cvta.to.global.u64 	%rd1, %rd2;
	mov.f32 	%f30, 0f00000000;
	mov.u32 	%r35, %r1;
$L__BB5_2:
	mul.wide.s32 	%rd4, %r35, 4;
	add.s64 	%rd5, %rd1, %rd4;
	ld.global.f32 	%f9, [%rd5];
	add.f32 	%f30, %f30, %f9;
	add.s32 	%r35, %r35, %r2;
	setp.lt.s32 	%p2, %r35, %r5;
	@%p2 bra 	$L__BB5_2;
$L__BB5_3:
	mov.b32 	%r6, %f30;
	shfl.sync.bfly.b32	%r7|%p3, %r6, 16, 31, -1;
	mov.b32 	%f10, %r7;
	add.f32 	%f11, %f30, %f10;
	mov.b32 	%r8, %f11;
	shfl.sync.bfly.b32	%r9|%p4, %r8, 8, 31, -1;
	mov.b32 	%f12, %r9;
	add.f32 	%f13, %f11, %f12;
	mov.b32 	%r10, %f13;
	shfl.sync.bfly.b32	%r11|%p5, %r10, 4, 31, -1;
	mov.b32 	%f14, %r11;
	add.f32 	%f15, %f13, %f14;
	mov.b32 	%r12, %f15;
	shfl.sync.bfly.b32	%r13|%p6, %r12, 2, 31, -1;
	mov.b32 	%f16, %r13;
	add.f32 	%f17, %f15, %f16;
	mov.b32 	%r14, %f17;
	shfl.sync.bfly.b32	%r15|%p7, %r14, 1, 31, -1;
	mov.b32 	%f18, %r15;
	add.f32 	%f31, %f17, %f18;
	and.b32  	%r16, %r1, 31;
	setp.ne.s32 	%p8, %r16, 0;
	@%p8 bra 	$L__BB5_5;
	shr.u32 	%r17, %r1, 3;
	mov.u32 	%r18, sdata;
	add.s32 	%r19, %r18, %r17;
	st.shared.f32 	[%r19], %f31;
$L__BB5_5:
	bar.sync 	0;
	mov.u32 	%r20, %ntid.x;
	shr.u32 	%r21, %r20, 5;
	setp.ge.u32 	%p9, %r1, %r21;
	@%p9 bra 	$L__BB5_7;
	shl.b32 	%r22, %r1, 2;
	mov.u32 	%r23, sdata;
	add.s32 	%r24, %r23, %r22;
	ld.shared.f32 	%f19, [%r24];
	mov.b32 	%r25, %f19;
	shfl.sync.bfly.b32	%r26|%p10, %r25, 16, 31, -1;
	mov.b32 	%f20, %r26;
	add.f32 	%f21, %f19, %f20;
	mov.b32 	%r27, %f21;
	shfl.sync.bfly.b32	%r28|%p11, %r27, 8, 31, -1;
	mov.b32 	%f22, %r28;
	add.f32 	%f23, %f21, %f22;
	mov.b32 	%r29, %f23;
	shfl.sync.bfly.b32	%r30|%p12, %r29, 4, 31, -1;
	mov.b32 	%f24, %r30;
	add.f32 	%f25, %f23, %f24;
	mov.b32 	%r31, %f25;
	shfl.sync.bfly.b32	%r32|%p13, %r31, 2, 31, -1;
	mov.b32 	%f26, %r32;
	add.f32 	%f27, %f25, %f26;
	mov.b32 	%r33, %f27;
	shfl.sync.bfly.b32	%r34|%p14, %r33, 1, 31, -1;
	mov.b32 	%f28, %r34;
	add.f32 	%f31, %f27, %f28;
$L__BB5_7:
	setp.ne.s32 	%p15, %r1, 0;
	@%p15 bra 	$L__BB5_9;
	cvta.to.global.u64 	%rd6, %rd3;
	st.global.f32 	[%rd6], %f31;
$L__BB5_9:
	ret;

}


// ===== COMPILED SASS (sm_100) =====

	.target	sm_100

	.elftype	@"ET_EXEC"


//--------------------- .note.nv.tkinfo           --------------------------
	.section	.note.nv.tkinfo,"",@"SHT_NOTE"
	.sectionflags	@"SHF_NOTE_NV_TKINFO"
	.tkinfo
        /*0018*/ 	.word	0x00000002
        /*0030*/ 	.string	""
        /*0030*/ 	.string	"ptxas"
        /*0030*/ 	.string	"Cuda compilation tools, release 13.0, V13.0.88"
        /*0030*/ 	.string	"Build cuda_13.0.r13.0/compiler.36424714_0"
        /*0030*/ 	.string	"-arch sm_100 -m 64 "



//--------------------- .note.nv.cuinfo           --------------------------
	.section	.note.nv.cuinfo,"",@"SHT_NOTE"
	.sectionflags	@"SHF_NOTE_NV_CUINFO"
        /*0018*/ 	.short	0x0002
        /*001a*/ 	.short	0x0064
        /*001c*/ 	.short	0x0082
	.zero		2


//--------------------- .nv.info                  --------------------------
	.section	.nv.info,"",@"SHT_CUDA_INFO"
	.align	4


	//----- nvinfo : EIATTR_REGCOUNT
	.align		4
        /*0000*/ 	.byte	0x04, 0x2f
        /*0002*/ 	.short	(.L_1 - .L_0)
	.align		4
.L_0:
        /*0004*/ 	.word	index@(_Z15reduce_neighborPKfPfi)
        /*0008*/ 	.word	0x0000000a


	//----- nvinfo : EIATTR_FRAME_SIZE
	.align		4
.L_1:
        /*000c*/ 	.byte	0x04, 0x11
        /*000e*/ 	.short	(.L_3 - .L_2)
	.align		4
.L_2:
        /*0010*/ 	.word	index@(_Z15reduce_neighborPKfPfi)
        /*0014*/ 	.word	0x00000000


	//----- nvinfo : EIATTR_REGCOUNT
	.align		4
.L_3:
        /*0018*/ 	.byte	0x04, 0x2f
        /*001a*/ 	.short	(.L_5 - .L_4)
	.align		4
.L_4:
        /*001c*/ 	.word	index@(_Z21reduce_neighbor_finalPKfPfi)
        /*0020*/ 	.word	0x0000000b


	//----- nvinfo : EIATTR_FRAME_SIZE
	.align		4
.L_5:
        /*0024*/ 	.byte	0x04, 0x11
        /*0026*/ 	.short	(.L_7 - .L_6)
	.align		4
.L_6:
        /*0028*/ 	.word	index@(_Z21reduce_neighbor_finalPKfPfi)
        /*002c*/ 	.word	0x00000000


	//----- nvinfo : EIATTR_REGCOUNT
	.align		4
.L_7:
        /*0030*/ 	.byte	0x04, 0x2f
        /*0032*/ 	.short	(.L_9 - .L_8)
	.align		4
.L_8:
        /*0034*/ 	.word	index@(_Z18reduce_interleavedPKfPfi)
        /*0038*/ 	.word	0x00000010


	//----- nvinfo : EIATTR_FRAME_SIZE
	.align		4
.L_9:
        /*003c*/ 	.byte	0x04, 0x11
        /*003e*/ 	.short	(.L_11 - .L_10)
	.align		4
.L_10:
        /*0040*/ 	.word	index@(_Z18reduce_interleavedPKfPfi)
        /*0044*/ 	.word	0x00000000


	//----- nvinfo : EIATTR_REGCOUNT
	.align		4
.L_11:
        /*0048*/ 	.byte	0x04, 0x2f
        /*004a*/ 	.short	(.L_13 - .L_12)
	.align		4
.L_12:
        /*004c*/ 	.word	index@(_Z24reduce_interleaved_finalPKfPfi)
        /*0050*/ 	.word	0x0000000b


	//----- nvinfo : EIATTR_FRAME_SIZE
	.align		4
.L_13:
        /*0054*/ 	.byte	0x04, 0x11
        /*0056*/ 	.short	(.L_15 - .L_14)
	.align		4
.L_14:
        /*0058*/ 	.word	index@(_Z24reduce_interleaved_finalPKfPfi)
        /*005c*/ 	.word	0x00000000


	//----- nvinfo : EIATTR_REGCOUNT
	.align		4
.L_15:
        /*0060*/ 	.byte	0x04, 0x2f
        /*0062*/ 	.short	(.L_17 - .L_16)
	.align		4
.L_16:
        /*0064*/ 	.word	index@(_Z14reduce_shufflePKfPfi)
        /*0068*/ 	.word	0x00000010


	//----- nvinfo : EIATTR_FRAME_SIZE
	.align		4
.L_17:
        /*006c*/ 	.byte	0x04, 0x11
        /*006e*/ 	.short	(.L_19 - .L_18)
	.align		4
.L_18:
        /*0070*/ 	.word	index@(_Z14reduce_shufflePKfPfi)
        /*0074*/ 	.word	0x00000000


	//----- nvinfo : EIATTR_REGCOUNT
	.align		4
.L_19:
        /*0078*/ 	.byte	0x04, 0x2f
        /*007a*/ 	.short	(.L_21 - .L_20)
	.align		4
.L_20:
        /*007c*/ 	.word	index@(_Z20reduce_shuffle_finalPKfPfi)
        /*0080*/ 	.word	0x0000000e


	//----- nvinfo : EIATTR_FRAME_SIZE
	.align		4
.L_21:
        /*0084*/ 	.byte	0x04, 0x11
        /*0086*/ 	.short	(.L_23 - .L_22)
	.align		4
.L_22:
        /*0088*/ 	.word	index@(_Z20reduce_shuffle_finalPKfPfi)
        /*008c*/ 	.word	0x00000000


	//----- nvinfo : EIATTR_MIN_STACK_SIZE
	.align		4
.L_23:
        /*0090*/ 	.byte	0x04, 0x12
        /*0092*/ 	.short	(.L_25 - .L_24)
	.align		4
.L_24:
        /*0094*/ 	.word	index@(_Z20reduce_shuffle_finalPKfPfi)
        /*0098*/ 	.word	0x00000000


	//----- nvinfo : EIATTR_MIN_STACK_SIZE
	.align		4
.L_25:
        /*009c*/ 	.byte	0x04, 0x12
        /*009e*/ 	.short	(.L_27 - .L_26)
	.align		4
.L_26:
        /*00a0*/ 	.word	index@(_Z14reduce_shufflePKfPfi)
        /*00a4*/ 	.word	0x00000000


	//----- nvinfo : EIATTR_MIN_STACK_SIZE
	.align		4
.L_27:
        /*00a8*/ 	.byte	0x04, 0x12
        /*00aa*/ 	.short	(.L_29 - .L_28)
	.align		4
.L_28:
        /*00ac*/ 	.word	index@(_Z24reduce_interleaved_finalPKfPfi)
        /*00b0*/ 	.word	0x00000000


	//----- nvinfo : EIATTR_MIN_STACK_SIZE
	.align		4
.L_29:
        /*00b4*/ 	.byte	0x04, 0x12
        /*00b6*/ 	.short	(.L_31 - .L_30)
	.align		4
.L_30:
        /*00b8*/ 	.word	index@(_Z18reduce_interleavedPKfPfi)
        /*00bc*/ 	.word	0x00000000


	//----- nvinfo : EIATTR_MIN_STACK_SIZE
	.align		4
.L_31:
        /*00c0*/ 	.byte	0x04, 0x12
        /*00c2*/ 	.short	(.L_33 - .L_32)
	.align		4
.L_32:
        /*00c4*/ 	.word	index@(_Z21reduce_neighbor_finalPKfPfi)
        /*00c8*/ 	.word	0x00000000


	//----- nvinfo : EIATTR_MIN_STACK_SIZE
	.align		4
.L_33:
        /*00cc*/ 	.byte	0x04, 0x12
        /*00ce*/ 	.short	(.L_35 - .L_34)
	.align		4
.L_34:
        /*00d0*/ 	.word	index@(_Z15reduce_neighborPKfPfi)
        /*00d4*/ 	.word	0x00000000
.L_35:


//--------------------- .nv.compat                --------------------------
	.section	.nv.compat,"",@"SHT_CUDA_COMPAT_INFO"
	.align	4
        /*0000*/ 	.byte	0x02, 0x09, 0x00, 0x00, 0x02, 0x02, 0x01, 0x00, 0x02, 0x05, 0x05, 0x00, 0x03, 0x07, 0x01, 0x01
        /*0010*/ 	.byte	0x02, 0x03, 0x00, 0x00, 0x02, 0x06, 0x01, 0x00, 0x04, 0x0b, 0x08, 0x00, 0x09, 0x00, 0x00, 0x00
        /*0020*/ 	.byte	0x00, 0x00, 0x00, 0x00


//--------------------- .nv.info._Z20reduce_shuffle_finalPKfPfi --------------------------
	.section	.nv.info._Z20reduce_shuffle_finalPKfPfi,"",@"SHT_CUDA_INFO"
	.sectionflags	@""
	.align	4


	//----- nvinfo : EIATTR_CUDA_API_VERSION
	.align		4
        /*0000*/ 	.byte	0x04, 0x37
        /*0002*/ 	.short	(.L_37 - .L_36)
.L_36:
        /*0004*/ 	.word	0x00000082


	//----- nvinfo : EIATTR_KPARAM_INFO
	.align		4
.L_37:
        /*0008*/ 	.byte	0x04, 0x17
        /*000a*/ 	.short	(.L_39 - .L_38)
.L_38:
        /*000c*/ 	.word	0x00000000
        /*0010*/ 	.short	0x0002
        /*0012*/ 	.short	0x0010
        /*0014*/ 	.byte	0x00, 0xf0, 0x11, 0x00


	//----- nvinfo : EIATTR_KPARAM_INFO
	.align		4
.L_39:
        /*0018*/ 	.byte	0x04, 0x17
        /*001a*/ 	.short	(.L_41 - .L_40)
.L_40:
        /*001c*/ 	.word	0x00000000
        /*0020*/ 	.short	0x0001
        /*0022*/ 	.short	0x0008
        /*0024*/ 	.byte	0x00, 0xf5, 0x21, 0x00


	//----- nvinfo : EIATTR_KPARAM_INFO
	.align		4
.L_41:
        /*0028*/ 	.byte	0x04, 0x17
        /*002a*/ 	.short	(.L_43 - .L_42)
.L_42:
        /*002c*/ 	.word	0x00000000
        /*0030*/ 	.short	0x0000
        /*0032*/ 	.short	0x0000
        /*0034*/ 	.byte	0x00, 0xf5, 0x21, 0x00


	//----- nvinfo : EIATTR_SPARSE_MMA_MASK
	.align		4
.L_43:
        /*0038*/ 	.byte	0x03, 0x50
        /*003a*/ 	.short	0x0000


	//----- nvinfo : EIATTR_MAXREG_COUNT
	.align		4
        /*003c*/ 	.byte	0x03, 0x1b
        /*003e*/ 	.short	0x00ff


	//----- nvinfo : EIATTR_NUM_BARRIERS
	.align		4
        /*0040*/ 	.byte	0x02, 0x4c
        /*0042*/ 	.byte	0x01
	.zero		1


	//----- nvinfo : EIATTR_MERCURY_ISA_VERSION
	.align		4
        /*0044*/ 	.byte	0x03, 0x5f
        /*0046*/ 	.short	0x0101


	//----- nvinfo : EIATTR_COOP_GROUP_MASK_REGIDS
	.align		4
        /*0048*/ 	.byte	0x04, 0x29
        /*004a*/ 	.short	(.L_45 - .L_44)


	//   ....[0]....
.L_44:
        /*004c*/ 	.word	0xffffffff


	//   ....[1]....
        /*0050*/ 	.word	0xffffffff


	//   ....[2]....
        /*0054*/ 	.word	0xffffffff


	//   ....[3]....
        /*0058*/ 	.word	0xffffffff


	//   ....[4]....
        /*005c*/ 	.word	0xffffffff


	//   ....[5]....
        /*0060*/ 	.word	0xffffffff


	//   ....[6]....
        /*0064*/ 	.word	0xffffffff


	//   ....[7]....
        /*0068*/ 	.word	0xffffffff


	//   ....[8]....
        /*006c*/ 	.word	0xffffffff


	//   ....[9]....
        /*0070*/ 	.word	0xffffffff


	//   ....[10]....
        /*0074*/ 	.word	0x05000008


	//   ....[11]....
        /*0078*/ 	.word	0x05000008


	//   ....[12]....
        /*007c*/ 	.word	0x05000008


	//   ....[13]....
        /*0080*/ 	.word	0x05000008


	//   ....[14]....
        /*0084*/ 	.word	0x05000008


	//----- nvinfo : EIATTR_COOP_GROUP_INSTR_OFFSETS
	.align		4
.L_45:
        /*0088*/ 	.byte	0x04, 0x28
        /*008a*/ 	.short	(.L_47 - .L_46)


	//   ....[0]....
.L_46:
        /*008c*/ 	.word	0x00000130


	//   ....[1]....
        /*0090*/ 	.word	0x000001b0


	//   ....[2]....
        /*0094*/ 	.word	0x000001e0


	//   ....[3]....
        /*0098*/ 	.word	0x00000210


	//   ....[4]....
        /*009c*/ 	.word	0x00000230


	//   ....[5]....
        /*00a0*/ 	.word	0x00000300


	//   ....[6]....
        /*00a4*/ 	.word	0x00000320


	//   ....[7]....
        /*00a8*/ 	.word	0x00000340


	//   ....[8]....
        /*00ac*/ 	.word	0x00000360


	//   ....[9]....
        /*00b0*/ 	.word	0x00000380


	//   ....[10]....
        /*00b4*/ 	.word	0x00000440


	//   ....[11]....
        /*00b8*/ 	.word	0x000004b0


	//   ....[12]....
        /*00bc*/ 	.word	0x00000520


	//   ....[13]....
        /*00c0*/ 	.word	0x00000590


	//   ....[14]....
        /*00c4*/ 	.word	0x00000600


	//----- nvinfo : EIATTR_VRC_CTA_INIT_COUNT
	.align		4
.L_47:
        /*00c8*/ 	.byte	0x02, 0x4a
	.zero		1
	.zero		1


	//----- nvinfo : EIATTR_EXIT_INSTR_OFFSETS
	.align		4
        /*00cc*/ 	.byte	0x04, 0x1c
        /*00ce*/ 	.short	(.L_49 - .L_48)


	//   ....[0]....
.L_48:
        /*00d0*/ 	.word	0x000003c0


	//   ....[1]....
        /*00d4*/ 	.word	0x000003f0


	//----- nvinfo : EIATTR_CRS_STACK_SIZE
	.align		4
.L_49:
        /*00d8*/ 	.byte	0x04, 0x1e
        /*00da*/ 	.short	(.L_51 - .L_50)
.L_50:
        /*00dc*/ 	.word	0x00000000


	//----- nvinfo : EIATTR_CBANK_PARAM_SIZE
	.align		4
.L_51:
        /*00e0*/ 	.byte	0x03, 0x19
        /*00e2*/ 	.short	0x0014


	//----- nvinfo : EIATTR_PARAM_CBANK
	.align		4
        /*00e4*/ 	.byte	0x04, 0x0a
        /*00e6*/ 	.short	(.L_53 - .L_52)
	.align		4
.L_52:
        /*00e8*/ 	.word	index@(.nv.constant0._Z20reduce_shuffle_finalPKfPfi)
        /*00ec*/ 	.short	0x0380
        /*00ee*/ 	.short	0x0014


	//----- nvinfo : EIATTR_SW_WAR
	.align		4
.L_53:
        /*00f0*/ 	.byte	0x04, 0x36
        /*00f2*/ 	.short	(.L_55 - .L_54)
.L_54:
        /*00f4*/ 	.word	0x00000008
.L_55:


//--------------------- .nv.info._Z14reduce_shufflePKfPfi --------------------------
	.section	.nv.info._Z14reduce_shufflePKfPfi,"",@"SHT_CUDA_INFO"
	.sectionflags	@""
	.align	4


	//----- nvinfo : EIATTR_CUDA_API_VERSION
	.align		4
        /*0000*/ 	.byte	0x04, 0x37
        /*0002*/ 	.short	(.L_57 - .L_56)
.L_56:
        /*0004*/ 	.word	0x00000082


	//----- nvinfo : EIATTR_KPARAM_INFO
	.align		4
.L_57:
        /*0008*/ 	.byte	0x04, 0x17
        /*000a*/ 	.short	(.L_59 - .L_58)
.L_58:
        /*000c*/ 	.word	0x00000000
        /*0010*/ 	.short	0x0002
        /*0012*/ 	.short	0x0010
        /*0014*/ 	.byte	0x00, 0xf0, 0x11, 0x00


	//----- nvinfo : EIATTR_KPARAM_INFO
	.align		4
.L_59:
        /*0018*/ 	.byte	0x04, 0x17
        /*001a*/ 	.short	(.L_61 - .L_60)
.L_60:
        /*001c*/ 	.word	0x00000000
        /*0020*/ 	.short	0x0001
        /*0022*/ 	.short	0x0008
        /*0024*/ 	.byte	0x00, 0xf5, 0x21, 0x00


	//----- nvinfo : EIATTR_KPARAM_INFO
	.align		4
.L_61:
        /*0028*/ 	.byte	0x04, 0x17
        /*002a*/ 	.short	(.L_63 - .L_62)
.L_62:
        /*002c*/ 	.word	0x00000000
        /*0030*/ 	.short	0x0000
        /*0032*/ 	.short	0x0000
        /*0034*/ 	.byte	0x00, 0xf5, 0x21, 0x00


	//----- nvinfo : EIATTR_SPARSE_MMA_MASK
	.align		4
.L_63:
        /*0038*/ 	.byte	0x03, 0x50
        /*003a*/ 	.short	0x0000


	//----- nvinfo : EIATTR_MAXREG_COUNT
	.align		4
        /*003c*/ 	.byte	0x03, 0x1b
        /*003e*/ 	.short	0x00ff


	//----- nvinfo : EIATTR_NUM_BARRIERS
	.align		4
        /*0040*/ 	.byte	0x02, 0x4c
        /*0042*/ 	.byte	0x01
	.zero		1


	//----- nvinfo : EIATTR_MERCURY_ISA_VERSION
	.align		4
        /*0044*/ 	.byte	0x03, 0x5f
        /*0046*/ 	.short	0x0101


	//----- nvinfo : EIATTR_COOP_GROUP_MASK_REGIDS
	.align		4
        /*0048*/ 	.byte	0x04, 0x29
        /*004a*/ 	.short	(.L_65 - .L_64)


	//   ....[0]....
.L_64:
        /*004c*/ 	.word	0xffffffff


	//   ....[1]....
        /*0050*/ 	.word	0xffffffff


	//   ....[2]....
        /*0054*/ 	.word	0xffffffff


	//   ....[3]....
        /*0058*/ 	.word	0xffffffff


	//   ....[4]....
        /*005c*/ 	.word	0xffffffff


	//   ....[5]....
        /*0060*/ 	.word	0xffffffff


	//   ....[6]....
        /*0064*/ 	.word	0xffffffff


	//   ....[7]....
        /*0068*/ 	.word	0xffffffff


	//   ....[8]....
        /*006c*/ 	.word	0xffffffff


	//   ....[9]....
        /*0070*/ 	.word	0xffffffff


	//   ....[10]....
        /*0074*/ 	.word	0x05000008


	//   ....[11]....
        /*0078*/ 	.word	0x05000008


	//   ....[12]....
        /*007c*/ 	.word	0x05000008


	//   ....[13]....
        /*0080*/ 	.word	0x05000008


	//   ....[14]....
        /*0084*/ 	.word	0x05000008


	//----- nvinfo : EIATTR_COOP_GROUP_INSTR_OFFSETS
	.align		4
.L_65:
        /*0088*/ 	.byte	0x04, 0x28
        /*008a*/ 	.short	(.L_67 - .L_66)


	//   ....[0]....
.L_66:
        /*008c*/ 	.word	0x00000100


	//   ....[1]....
        /*0090*/ 	.word	0x00000130


	//   ....[2]....
        /*0094*/ 	.word	0x00000170


	//   ....[3]....
        /*0098*/ 	.word	0x00000190


	//   ....[4]....
        /*009c*/ 	.word	0x000001b0


	//   ....[5]....
        /*00a0*/ 	.word	0x00000280


	//   ....[6]....
        /*00a4*/ 	.word	0x000002a0


	//   ....[7]....
        /*00a8*/ 	.word	0x000002c0


	//   ....[8]....
        /*00ac*/ 	.word	0x000002e0


	//   ....[9]....
        /*00b0*/ 	.word	0x00000300


	//   ....[10]....
        /*00b4*/ 	.word	0x000003d0


	//   ....[11]....
        /*00b8*/ 	.word	0x00000440


	//   ....[12]....
        /*00bc*/ 	.word	0x000004b0


	//   ....[13]....
        /*00c0*/ 	.word	0x00000520


	//   ....[14]....
        /*00c4*/ 	.word	0x00000590


	//----- nvinfo : EIATTR_VRC_CTA_INIT_COUNT
	.align		4
.L_67:
        /*00c8*/ 	.byte	0x02, 0x4a
	.zero		1
	.zero		1


	//----- nvinfo : EIATTR_EXIT_INSTR_OFFSETS
	.align		4
        /*00cc*/ 	.byte	0x04, 0x1c
        /*00ce*/ 	.short	(.L_69 - .L_68)


	//   ....[0]....
.L_68:
        /*00d0*/ 	.word	0x00000340


	//   ....[1]....
        /*00d4*/ 	.word	0x00000380


	//----- nvinfo : EIATTR_CRS_STACK_SIZE
	.align		4
.L_69:
        /*00d8*/ 	.byte	0x04, 0x1e
        /*00da*/ 	.short	(.L_71 - .L_70)
.L_70:
        /*00dc*/ 	.word	0x00000000


	//----- nvinfo : EIATTR_CBANK_PARAM_SIZE
	.align		4
.L_71:
        /*00e0*/ 	.byte	0x03, 0x19
        /*00e2*/ 	.short	0x0014


	//----- nvinfo : EIATTR_PARAM_CBANK
	.align		4
        /*00e4*/ 	.byte	0x04, 0x0a
        /*00e6*/ 	.short	(.L_73 - .L_72)
	.align		4
.L_72:
        /*00e8*/ 	.word	index@(.nv.constant0._Z14reduce_shufflePKfPfi)
        /*00ec*/ 	.short	0x0380
        /*00ee*/ 	.short	0x0014


	//----- nvinfo : EIATTR_SW_WAR
	.align		4
.L_73:
        /*00f0*/ 	.byte	0x04, 0x36
        /*00f2*/ 	.short	(.L_75 - .L_74)
.L_74:
        /*00f4*/ 	.word	0x00000008
.L_75:


//--------------------- .nv.info._Z24reduce_interleaved_finalPKfPfi --------------------------
	.section	.nv.info._Z24reduce_interleaved_finalPKfPfi,"",@"SHT_CUDA_INFO"
	.sectionflags	@""
	.align	4


	//----- nvinfo : EIATTR_CUDA_API_VERSION
	.align		4
        /*0000*/ 	.byte	0x04, 0x37
        /*0002*/ 	.short	(.L_77 - .L_76)
.L_76:
        /*0004*/ 	.word	0x00000082


	//----- nvinfo : EIATTR_KPARAM_INFO
	.align		4
.L_77:
        /*0008*/ 	.byte	0x04, 0x17
        /*000a*/ 	.short	(.L_79 - .L_78)
.L_78:
        /*000c*/ 	.word	0x00000000
        /*0010*/ 	.short	0x0002
        /*0012*/ 	.short	0x0010
        /*0014*/ 	.byte	0x00, 0xf0, 0x11, 0x00


	//----- nvinfo : EIATTR_KPARAM_INFO
	.align		4
.L_79:
        /*0018*/ 	.byte	0x04, 0x17
        /*001a*/ 	.short	(.L_81 - .L_80)
.L_80:
        /*001c*/ 	.word	0x00000000
        /*0020*/ 	.short	0x0001
        /*0022*/ 	.short	0x0008
        /*0024*/ 	.byte	0x00, 0xf5, 0x21, 0x00


	//----- nvinfo : EIATTR_KPARAM_INFO
	.align		4
.L_81:
        /*0028*/ 	.byte	0x04, 0x17
        /*002a*/ 	.short	(.L_83 - .L_82)
.L_82:
        /*002c*/ 	.word	0x00000000
        /*0030*/ 	.short	0x0000
        /*0032*/ 	.short	0x0000
        /*0034*/ 	.byte	0x00, 0xf5, 0x21, 0x00


	//----- nvinfo : EIATTR_SPARSE_MMA_MASK
	.align		4
.L_83:
        /*0038*/ 	.byte	0x03, 0x50
        /*003a*/ 	.short	0x0000


	//----- nvinfo : EIATTR_MAXREG_COUNT
	.align		4
        /*003c*/ 	.byte	0x03, 0x1b
        /*003e*/ 	.short	0x00ff


	//----- nvinfo : EIATTR_NUM_BARRIERS
	.align		4
        /*0040*/ 	.byte	0x02, 0x4c
        /*0042*/ 	.byte	0x01
	.zero		1


	//----- nvinfo : EIATTR_MERCURY_ISA_VERSION
	.align		4
        /*0044*/ 	.byte	0x03, 0x5f
        /*0046*/ 	.short	0x0101


	//----- nvinfo : EIATTR_VRC_CTA_INIT_COUNT
	.align		4
        /*0048*/ 	.byte	0x02, 0x4a
	.zero		1
	.zero		1


	//----- nvinfo : EIATTR_EXIT_INSTR_OFFSETS
	.align		4
        /*004c*/ 	.byte	0x04, 0x1c
        /*004e*/ 	.short	(.L_85 - .L_84)


	//   ....[0]....
.L_84:
        /*0050*/ 	.word	0x00000290


	//   ....[1]....
        /*0054*/ 	.word	0x00000300


	//----- nvinfo : EIATTR_CRS_STACK_SIZE
	.align		4
.L_85:
        /*0058*/ 	.byte	0x04, 0x1e
        /*005a*/ 	.short	(.L_87 - .L_86)
.L_86:
        /*005c*/ 	.word	0x00000000


	//----- nvinfo : EIATTR_CBANK_PARAM_SIZE
	.align		4
.L_87:
        /*0060*/ 	.byte	0x03, 0x19
        /*0062*/ 	.short	0x0014


	//----- nvinfo : EIATTR_PARAM_CBANK
	.align		4
        /*0064*/ 	.byte	0x04, 0x0a
        /*0066*/ 	.short	(.L_89 - .L_88)
	.align		4
.L_88:
        /*0068*/ 	.word	index@(.nv.constant0._Z24reduce_interleaved_finalPKfPfi)
        /*006c*/ 	.short	0x0380
        /*006e*/ 	.short	0x0014


	//----- nvinfo : EIATTR_SW_WAR
	.align		4
.L_89:
        /*0070*/ 	.byte	0x04, 0x36
        /*0072*/ 	.short	(.L_91 - .L_90)
.L_90:
        /*0074*/ 	.word	0x00000008
.L_91:


//--------------------- .nv.info._Z18reduce_interleavedPKfPfi --------------------------
	.section	.nv.info._Z18reduce_interleavedPKfPfi,"",@"SHT_CUDA_INFO"
	.sectionflags	@""
	.align	4


	//----- nvinfo : EIATTR_CUDA_API_VERSION
	.align		4
        /*0000*/ 	.byte	0x04, 0x37
        /*0002*/ 	.short	(.L_93 - .L_92)
.L_92:
        /*0004*/ 	.word	0x00000082


	//----- nvinfo : EIATTR_KPARAM_INFO
	.align		4
.L_93:
        /*0008*/ 	.byte	0x04, 0x17
        /*000a*/ 	.short	(.L_95 - .L_94)
.L_94:
        /*000c*/ 	.word	0x00000000
        /*0010*/ 	.short	0x0002
        /*0012*/ 	.short	0x0010
        /*0014*/ 	.byte	0x00, 0xf0, 0x11, 0x00


	//----- nvinfo : EIATTR_KPARAM_INFO
	.align		4
.L_95:
        /*0018*/ 	.byte	0x04, 0x17
        /*001a*/ 	.short	(.L_97 - .L_96)
.L_96:
        /*001c*/ 	.word	0x00000000
        /*0020*/ 	.short	0x0001
        /*0022*/ 	.short	0x0008
        /*0024*/ 	.byte	0x00, 0xf5, 0x21, 0x00


	//----- nvinfo : EIATTR_KPARAM_INFO
	.align		4
.L_97:
        /*0028*/ 	.byte	0x04, 0x17
        /*002a*/ 	.short	(.L_99 - .L_98)
.L_98:
        /*002c*/ 	.word	0x00000000
        /*0030*/ 	.short	0x0000
        /*0032*/ 	.short	0x0000
        /*0034*/ 	.byte	0x00, 0xf5, 0x21, 0x00


	//----- nvinfo : EIATTR_SPARSE_MMA_MASK
	.align		4
.L_99:
        /*0038*/ 	.byte	0x03, 0x50
        /*003a*/ 	.short	0x0000


	//----- nvinfo : EIATTR_MAXREG_COUNT
	.align		4
        /*003c*/ 	.byte	0x03, 0x1b
        /*003e*/ 	.short	0x00ff


	//----- nvinfo : EIATTR_NUM_BARRIERS
	.align		4
        /*0040*/ 	.byte	0x02, 0x4c
        /*0042*/ 	.byte	0x01
	.zero		1


	//----- nvinfo : EIATTR_MERCURY_ISA_VERSION
	.align		4
        /*0044*/ 	.byte	0x03, 0x5f
        /*0046*/ 	.short	0x0101


	//----- nvinfo : EIATTR_VRC_CTA_INIT_COUNT
	.align		4
        /*0048*/ 	.byte	0x02, 0x4a
	.zero		1
	.zero		1


	//----- nvinfo : EIATTR_EXIT_INSTR_OFFSETS
	.align		4
        /*004c*/ 	.byte	0x04, 0x1c
        /*004e*/ 	.short	(.L_101 - .L_100)


	//   ....[0]....
.L_100:
        /*0050*/ 	.word	0x00000290


	//   ....[1]....
        /*0054*/ 	.word	0x00000310


	//----- nvinfo : EIATTR_CBANK_PARAM_SIZE
	.align		4
.L_101:
        /*0058*/ 	.byte	0x03, 0x19
        /*005a*/ 	.short	0x0014


	//----- nvinfo : EIATTR_PARAM_CBANK
	.align		4
        /*005c*/ 	.byte	0x04, 0x0a
        /*005e*/ 	.short	(.L_103 - .L_102)
	.align		4
.L_102:
        /*0060*/ 	.word	index@(.nv.constant0._Z18reduce_interleavedPKfPfi)
        /*0064*/ 	.short	0x0380
        /*0066*/ 	.short	0x0014


	//----- nvinfo : EIATTR_SW_WAR
	.align		4
.L_103:
        /*0068*/ 	.byte	0x04, 0x36
        /*006a*/ 	.short	(.L_105 - .L_104)
.L_104:
        /*006c*/ 	.word	0x00000008
.L_105:


//--------------------- .nv.info._Z21reduce_neighbor_finalPKfPfi --------------------------
	.section	.nv.info._Z21reduce_neighbor_finalPKfPfi,"",@"SHT_CUDA_INFO"
	.sectionflags	@""
	.align	4


	//----- nvinfo : EIATTR_CUDA_API_VERSION
	.align		4
        /*0000*/ 	.byte	0x04, 0x37
        /*0002*/ 	.short	(.L_107 - .L_106)
.L_106:
        /*0004*/ 	.word	0x00000082


	//----- nvinfo : EIATTR_KPARAM_INFO
	.align		4
.L_107:
        /*0008*/ 	.byte	0x04, 0x17
        /*000a*/ 	.short	(.L_109 - .L_108)
.L_108:
        /*000c*/ 	.word	0x00000000
        /*0010*/ 	.short	0x0002
        /*0012*/ 	.short	0x0010
        /*0014*/ 	.byte	0x00, 0xf0, 0x11, 0x00


	//----- nvinfo : EIATTR_KPARAM_INFO
	.align		4
.L_109:
        /*0018*/ 	.byte	0x04, 0x17
        /*001a*/ 	.short	(.L_111 - .L_110)
.L_110:
        /*001c*/ 	.word	0x00000000
        /*0020*/ 	.short	0x0001
        /*0022*/ 	.short	0x0008
        /*0024*/ 	.byte	0x00, 0xf5, 0x21, 0x00


	//----- nvinfo : EIATTR_KPARAM_INFO
	.align		4
.L_111:
        /*0028*/ 	.byte	0x04, 0x17
        /*002a*/ 	.short	(.L_113 - .L_112)
.L_112:
        /*002c*/ 	.word	0x00000000
        /*0030*/ 	.short	0x0000
        /*0032*/ 	.short	0x0000
        /*0034*/ 	.byte	0x00, 0xf5, 0x21, 0x00


	//----- nvinfo : EIATTR_SPARSE_MMA_MASK
	.align		4
.L_113:
        /*0038*/ 	.byte	0x03, 0x50
        /*003a*/ 	.short	0x0000


	//----- nvinfo : EIATTR_MAXREG_COUNT
	.align		4
        /*003c*/ 	.byte	0x03, 0x1b
        /*003e*/ 	.short	0x00ff


	//----- nvinfo : EIATTR_NUM_BARRIERS
	.align		4
        /*0040*/ 	.byte	0x02, 0x4c
        /*0042*/ 	.byte	0x01
	.zero		1


	//----- nvinfo : EIATTR_MERCURY_ISA_VERSION
	.align		4
        /*0044*/ 	.byte	0x03, 0x5f
        /*0046*/ 	.short	0x0101


	//----- nvinfo : EIATTR_VRC_CTA_INIT_COUNT
	.align		4
        /*0048*/ 	.byte	0x02, 0x4a
	.zero		1
	.zero		1


	//----- nvinfo : EIATTR_EXIT_INSTR_OFFSETS
	.align		4
        /*004c*/ 	.byte	0x04, 0x1c
        /*004e*/ 	.short	(.L_115 - .L_114)


	//   ....[0]....
.L_114:
        /*0050*/ 	.word	0x000002c0


	//   ....[1]....
        /*0054*/ 	.word	0x00000330


	//----- nvinfo : EIATTR_CRS_STACK_SIZE
	.align		4
.L_115:
        /*0058*/ 	.byte	0x04, 0x1e
        /*005a*/ 	.short	(.L_117 - .L_116)
.L_116:
        /*005c*/ 	.word	0x00000000


	//----- nvinfo : EIATTR_CBANK_PARAM_SIZE
	.align		4
.L_117:
        /*0060*/ 	.byte	0x03, 0x19
        /*0062*/ 	.short	0x0014


	//----- nvinfo : EIATTR_PARAM_CBANK
	.align		4
        /*0064*/ 	.byte	0x04, 0x0a
        /*0066*/ 	.short	(.L_119 - .L_118)
	.align		4
.L_118:
        /*0068*/ 	.word	index@(.nv.constant0._Z21reduce_neighbor_finalPKfPfi)
        /*006c*/ 	.short	0x0380
        /*006e*/ 	.short	0x0014


	//----- nvinfo : EIATTR_SW_WAR
	.align		4
.L_119:
        /*0070*/ 	.byte	0x04, 0x36
        /*0072*/ 	.short	(.L_121 - .L_120)
.L_120:
        /*0074*/ 	.word	0x00000008
.L_121:


//--------------------- .nv.info._Z15reduce_neighborPKfPfi --------------------------
	.section	.nv.info._Z15reduce_neighborPKfPfi,"",@"SHT_CUDA_INFO"
	.sectionflags	@""
	.align	4


	//----- nvinfo : EIATTR_CUDA_API_VERSION
	.align		4
        /*0000*/ 	.byte	0x04, 0x37
        /*0002*/ 	.short	(.L_123 - .L_122)
.L_122:
        /*0004*/ 	.word	0x00000082


	//----- nvinfo : EIATTR_KPARAM_INFO
	.align		4
.L_123:
        /*0008*/ 	.byte	0x04, 0x17
        /*000a*/ 	.short	(.L_125 - .L_124)
.L_124:
        /*000c*/ 	.word	0x00000000
        /*0010*/ 	.short	0x0002
        /*0012*/ 	.short	0x0010
        /*0014*/ 	.byte	0x00, 0xf0, 0x11, 0x00


	//----- nvinfo : EIATTR_KPARAM_INFO
	.align		4
.L_125:
        /*0018*/ 	.byte	0x04, 0x17
        /*001a*/ 	.short	(.L_127 - .L_126)
.L_126:
        /*001c*/ 	.word	0x00000000
        /*0020*/ 	.short	0x0001
        /*0022*/ 	.short	0x0008
        /*0024*/ 	.byte	0x00, 0xf5, 0x21, 0x00


	//----- nvinfo : EIATTR_KPARAM_INFO
	.align		4
.L_127:
        /*0028*/ 	.byte	0x04, 0x17
        /*002a*/ 	.short	(.L_129 - .L_128)
.L_128:
        /*002c*/ 	.word	0x00000000
        /*0030*/ 	.short	0x0000
        /*0032*/ 	.short	0x0000
        /*0034*/ 	.byte	0x00, 0xf5, 0x21, 0x00


	//----- nvinfo : EIATTR_SPARSE_MMA_MASK
	.align		4
.L_129:
        /*0038*/ 	.byte	0x03, 0x50
        /*003a*/ 	.short	0x0000


	//----- nvinfo : EIATTR_MAXREG_COUNT
	.align		4
        /*003c*/ 	.byte	0x03, 0x1b
        /*003e*/ 	.short	0x00ff


	//----- nvinfo : EIATTR_NUM_BARRIERS
	.align		4
        /*0040*/ 	.byte	0x02, 0x4c
        /*0042*/ 	.byte	0x01
	.zero		1


	//----- nvinfo : EIATTR_MERCURY_ISA_VERSION
	.align		4
        /*0044*/ 	.byte	0x03, 0x5f
        /*0046*/ 	.short	0x0101


	//----- nvinfo : EIATTR_VRC_CTA_INIT_COUNT
	.align		4
        /*0048*/ 	.byte	0x02, 0x4a
	.zero		1
	.zero		1


	//----- nvinfo : EIATTR_EXIT_INSTR_OFFSETS
	.align		4
        /*004c*/ 	.byte	0x04, 0x1c
        /*004e*/ 	.short	(.L_131 - .L_130)


	//   ....[0]....
.L_130:
        /*0050*/ 	.word	0x00000240


	//   ....[1]....
        /*0054*/ 	.word	0x000002c0


	//----- nvinfo : EIATTR_CBANK_PARAM_SIZE
	.align		4
.L_131:
        /*0058*/ 	.byte	0x03, 0x19
        /*005a*/ 	.short	0x0014


	//----- nvinfo : EIATTR_PARAM_CBANK
	.align		4
        /*005c*/ 	.byte	0x04, 0x0a
        /*005e*/ 	.short	(.L_133 - .L_132)
	.align		4
.L_132:
        /*0060*/ 	.word	index@(.nv.constant0._Z15reduce_neighborPKfPfi)
        /*0064*/ 	.short	0x0380
        /*0066*/ 	.short	0x0014


	//----- nvinfo : EIATTR_SW_WAR
	.align		4
.L_133:
        /*0068*/ 	.byte	0x04, 0x36
        /*006a*/ 	.short	(.L_135 - .L_134)
.L_134:
        /*006c*/ 	.word	0x00000008
.L_135:


//--------------------- .nv.callgraph             --------------------------
	.section	.nv.callgraph,"",@"SHT_CUDA_CALLGRAPH"
	.align	4
	.sectionentsize	8
	.align		4
        /*0000*/ 	.word	0x00000000
	.align		4
        /*0004*/ 	.word	0xffffffff
	.align		4
        /*0008*/ 	.word	0x00000000
	.align		4
        /*000c*/ 	.word	0xfffffffe
	.align		4
        /*0010*/ 	.word	0x00000000
	.align		4
        /*0014*/ 	.word	0xfffffffd
	.align		4
        /*0018*/ 	.word	0x00000000
	.align		4
        /*001c*/ 	.word	0xfffffffc


//--------------------- .text._Z20reduce_shuffle_finalPKfPfi --------------------------
	.section	.text._Z20reduce_shuffle_finalPKfPfi,"ax",@progbits
	.align	128
        .global         _Z20reduce_shuffle_finalPKfPfi
        .type           _Z20reduce_shuffle_finalPKfPfi,@function
        .size           _Z20reduce_shuffle_finalPKfPfi,(.L_x_41 - _Z20reduce_shuffle_finalPKfPfi)
        .other          _Z20reduce_shuffle_finalPKfPfi,@"STO_CUDA_ENTRY STV_DEFAULT"
_Z20reduce_shuffle_finalPKfPfi:
.text._Z20reduce_shuffle_finalPKfPfi:
[----:B------:R-:W-:Y:S01]  /*0000*/  LDC R1, c[0x0][0x37c] ;  /* 0x0000df00ff017b82 */ /* 0x000fe20000000800 */
[----:B------:R-:W0:Y:S01]  /*0010*/  S2R R0, SR_TID.X ;  /* 0x0000000000007919 */ /* 0x000e220000002100 */
[----:B------:R-:W0:Y:S01]  /*0020*/  LDCU UR4, c[0x0][0x390] ;  /* 0x00007200ff0477ac */ /* 0x000e220008000800 */
[----:B------:R-:W-:Y:S01]  /*0030*/  BSSY.RECONVERGENT B0, `(.L_x_0) ;  /* 0x000000f000007945 */ /* 0x000fe20003800200 */
[----:B------:R-:W-:Y:S01]  /*0040*/  HFMA2 R6, -RZ, RZ, 0, 0 ;  /* 0x00000000ff067431 */ /* 0x000fe200000001ff */
[----:B------:R-:W1:Y:S01]  /*0050*/  LDCU.64 UR6, c[0x0][0x358] ;  /* 0x00006b00ff0677ac */ /* 0x000e620008000a00 */
[----:B0-----:R-:W-:-:S13]  /*0060*/  ISETP.GE.AND P0, PT, R0, UR4, PT ;  /* 0x0000000400007c0c */ /* 0x001fda000bf06270 */
[----:B-1----:R-:W-:Y:S05]  /*0070*/  @P0 BRA `(.L_x_1) ;  /* 0x0000000000280947 */ /* 0x002fea0003800000 */
[----:B------:R-:W0:Y:S01]  /*0080*/  LDC R8, c[0x0][0x360] ;  /* 0x0000d800ff087b82 */ /* 0x000e220000000800 */
[----:B------:R-:W-:Y:S01]  /*0090*/  MOV R6, RZ ;  /* 0x000000ff00067202 */ /* 0x000fe20000000f00 */
[----:B------:R-:W-:-:S06]  /*00a0*/  IMAD.MOV.U32 R7, RZ, RZ, R0 ;  /* 0x000000ffff077224 */ /* 0x000fcc00078e0000 */
[----:B------:R-:W1:Y:S02]  /*00b0*/  LDC.64 R4, c[0x0][0x380] ;  /* 0x0000e000ff047b82 */ /* 0x000e640000000a00 */
.L_x_2:
[----:B-1----:R-:W-:-:S06]  /*00c0*/  IMAD.WIDE R2, R7, 0x4, R4 ;  /* 0x0000000407027825 */ /* 0x002fcc00078e0204 */
[----:B------:R-:W2:Y:S01]  /*00d0*/  LDG.E R3, desc[UR6][R2.64] ;  /* 0x0000000602037981 */ /* 0x000ea2000c1e1900 */
[----:B0-----:R-:W-:-:S04]  /*00e0*/  IADD3 R7, PT, PT, R8, R7, RZ ;  /* 0x0000000708077210 */ /* 0x001fc80007ffe0ff */
[----:B------:R-:W-:Y:S01]  /*00f0*/  ISETP.GE.AND P0, PT, R7, UR4, PT ;  /* 0x0000000407007c0c */ /* 0x000fe2000bf06270 */
[----:B--2---:R-:W-:-:S12]  /*0100*/  FADD R6, R3, R6 ;  /* 0x0000000603067221 */ /* 0x004fd80000000000 */
[----:B------:R-:W-:Y:S05]  /*0110*/  @!P0 BRA `(.L_x_2) ;  /* 0xfffffffc00e88947 */ /* 0x000fea000383ffff */
.L_x_1:
[----:B------:R-:W-:Y:S05]  /*0120*/  BSYNC.RECONVERGENT B0 ;  /* 0x0000000000007941 */ /* 0x000fea0003800200 */
.L_x_0:
[----:B------:R-:W0:Y:S01]  /*0130*/  SHFL.BFLY PT, R3, R6, 0x10, 0x1f ;  /* 0x0e001f0006037f89 */ /* 0x000e2200000e0000 */
[----:B------:R-:W-:Y:S01]  /*0140*/  LOP3.LUT P0, RZ, R0, 0x1f, RZ, 0xc0, !PT ;  /* 0x0000001f00ff7812 */ /* 0x000fe2000780c0ff */
[----:B------:R-:W1:Y:S01]  /*0150*/  LDCU UR4, c[0x0][0x360] ;  /* 0x00006c00ff0477ac */ /* 0x000e620008000800 */
[----:B------:R-:W-:Y:S11]  /*0160*/  BSSY B0, `(.L_x_3) ;  /* 0x0000024000007945 */ /* 0x000ff60003800000 */
[----:B------:R-:W2:Y:S01]  /*0170*/  @!P0 S2R R9, SR_CgaCtaId ;  /* 0x0000000000098919 */ /* 0x000ea20000008800 */
[----:B-1----:R-:W-:Y:S01]  /*0180*/  USHF.R.U32.HI UR4, URZ, 0x5, UR4 ;  /* 0x00000005ff047899 */ /* 0x002fe20008011604 */
[----:B0-----:R-:W-:Y:S01]  /*0190*/  FADD R3, R3, R6 ;  /* 0x0000000603037221 */ /* 0x001fe20000000000 */
[----:B------:R-:W-:-:S04]  /*01a0*/  @!P0 MOV R6, 0x400 ;  /* 0x0000040000068802 */ /* 0x000fc80000000f00 */
[----:B------:R-:W0:Y:S02]  /*01b0*/  SHFL.BFLY PT, R2, R3, 0x8, 0x1f ;  /* 0x0d001f0003027f89 */ /* 0x000e2400000e0000 */
[----:B0-----:R-:W-:Y:S01]  /*01c0*/  FADD R2, R3, R2 ;  /* 0x0000000203027221 */ /* 0x001fe20000000000 */
[----:B--2---:R-:W-:-:S04]  /*01d0*/  @!P0 LEA R3, R9, R6, 0x18 ;  /* 0x0000000609038211 */ /* 0x004fc800078ec0ff */
[----:B------:R-:W0:Y:S01]  /*01e0*/  SHFL.BFLY PT, R5, R2, 0x4, 0x1f ;  /* 0x0c801f0002057f89 */ /* 0x000e2200000e0000 */
[----:B------:R-:W-:Y:S01]  /*01f0*/  @!P0 LEA.HI R6, R0, R3, RZ, 0x1d ;  /* 0x0000000300068211 */ /* 0x000fe200078fe8ff */
[----:B0-----:R-:W-:-:S05]  /*0200*/  FADD R5, R2, R5 ;  /* 0x0000000502057221 */ /* 0x001fca0000000000 */
[----:B------:R-:W0:Y:S02]  /*0210*/  SHFL.BFLY PT, R4, R5, 0x2, 0x1f ;  /* 0x0c401f0005047f89 */ /* 0x000e2400000e0000 */
[----:B0-----:R-:W-:-:S05]  /*0220*/  FADD R4, R5, R4 ;  /* 0x0000000405047221 */ /* 0x001fca0000000000 */
[----:B------:R-:W0:Y:S02]  /*0230*/  SHFL.BFLY PT, R7, R4, 0x1, 0x1f ;  /* 0x0c201f0004077f89 */ /* 0x000e2400000e0000 */
[----:B0-----:R-:W-:-:S05]  /*0240*/  FADD R7, R4, R7 ;  /* 0x0000000704077221 */ /* 0x001fca0000000000 */
[----:B------:R0:W-:Y:S01]  /*0250*/  @!P0 STS [R6], R7 ;  /* 0x0000000706008388 */ /* 0x0001e20000000800 */
[----:B------:R-:W-:Y:S01]  /*0260*/  BAR.SYNC.DEFER_BLOCKING 0x0 ;  /* 0x0000000000007b1d */ /* 0x000fe20000010000 */
[----:B------:R-:W-:-:S13]  /*0270*/  ISETP.GE.U32.AND P0, PT, R0, UR4, PT ;  /* 0x0000000400007c0c */ /* 0x000fda000bf06070 */
[----:B0-----:R-:W-:Y:S05]  /*0280*/  @P0 BRA `(.L_x_4) ;  /* 0x0000000000440947 */ /* 0x001fea0003800000 */
[----:B------:R-:W0:Y:S01]  /*0290*/  S2UR UR5, SR_CgaCtaId ;  /* 0x00000000000579c3 */ /* 0x000e220000008800 */
[----:B------:R-:W-:Y:S02]  /*02a0*/  UMOV UR4, 0x400 ;  /* 0x0000040000047882 */ /* 0x000fe40000000000 */
[----:B0-----:R-:W-:-:S06]  /*02b0*/  ULEA UR4, UR5, UR4, 0x18 ;  /* 0x0000000405047291 */ /* 0x001fcc000f8ec0ff */
[----:B------:R-:W-:Y:S01]  /*02c0*/  LEA R2, R0, UR4, 0x2 ;  /* 0x0000000400027c11 */ /* 0x000fe2000f8e10ff */
[----:B------:R-:W-:-:S05]  /*02d0*/  UMOV UR4, 0xffffffff ;  /* 0xffffffff00047882 */ /* 0x000fca0000000000 */
[----:B------:R-:W0:Y:S01]  /*02e0*/  LDS R2, [R2] ;  /* 0x0000000002027984 */ /* 0x000e220000000800 */
[----:B------:R-:W-:Y:S05]  /*02f0*/  BRA.DIV UR4, `(.L_x_5) ;  /* 0x0000000204407947 */ /* 0x000fea000b800000 */
[----:B0-----:R-:W0:Y:S02]  /*0300*/  SHFL.BFLY PT, R3, R2, 0x10, 0x1f ;  /* 0x0e001f0002037f89 */ /* 0x001e2400000e0000 */
[----:B0-----:R-:W-:-:S05]  /*0310*/  FADD R3, R2, R3 ;  /* 0x0000000302037221 */ /* 0x001fca0000000000 */
[----:B------:R-:W0:Y:S02]  /*0320*/  SHFL.BFLY PT, R4, R3, 0x8, 0x1f ;  /* 0x0d001f0003047f89 */ /* 0x000e2400000e0000 */
[----:B0-----:R-:W-:-:S05]  /*0330*/  FADD R4, R3, R4 ;  /* 0x0000000403047221 */ /* 0x001fca0000000000 */
[----:B------:R-:W0:Y:S02]  /*0340*/  SHFL.BFLY PT, R5, R4, 0x4, 0x1f ;  /* 0x0c801f0004057f89 */ /* 0x000e2400000e0000 */
[----:B0-----:R-:W-:-:S05]  /*0350*/  FADD R5, R4, R5 ;  /* 0x0000000504057221 */ /* 0x001fca0000000000 */
[----:B------:R-:W0:Y:S02]  /*0360*/  SHFL.BFLY PT, R6, R5, 0x2, 0x1f ;  /* 0x0c401f0005067f89 */ /* 0x000e2400000e0000 */
[----:B0-----:R-:W-:-:S05]  /*0370*/  FADD R6, R5, R6 ;  /* 0x0000000605067221 */ /* 0x001fca0000000000 */
[----:B------:R0:W1:Y:S02]  /*0380*/  SHFL.BFLY PT, R7, R6, 0x1, 0x1f ;  /* 0x0c201f0006077f89 */ /* 0x00006400000e0000 */
.L_x_11:
[----:B-1----:R-:W-:-:S07]  /*0390*/  FADD R7, R6, R7 ;  /* 0x0000000706077221 */ /* 0x002fce0000000000 */
.L_x_4:
[----:B------:R-:W-:Y:S05]  /*03a0*/  BSYNC B0 ;  /* 0x0000000000007941 */ /* 0x000fea0003800000 */
.L_x_3:
[----:B------:R-:W-:-:S13]  /*03b0*/  ISETP.NE.AND P0, PT, R0, RZ, PT ;  /* 0x000000ff0000720c */ /* 0x000fda0003f05270 */
[----:B------:R-:W-:Y:S05]  /*03c0*/  @P0 EXIT ;  /* 0x000000000000094d */ /* 0x000fea0003800000 */
[----:B------:R-:W1:Y:S02]  /*03d0*/  LDC.64 R2, c[0x0][0x388] ;  /* 0x0000e200ff027b82 */ /* 0x000e640000000a00 */
[----:B-1----:R-:W-:Y:S01]  /*03e0*/  STG.E desc[UR6][R2.64], R7 ;  /* 0x0000000702007986 */ /* 0x002fe2000c101906 */
[----:B------:R-:W-:Y:S05]  /*03f0*/  EXIT ;  /* 0x000000000000794d */ /* 0x000fea0003800000 */
.L_x_5:
[----:B------:R-:W-:Y:S02]  /*0400*/  HFMA2 R11, -RZ, RZ, 0, 1.847743988037109375e-06 ;  /* 0x0000001fff0b7431 */ /* 0x000fe400000001ff */
[----:B------:R-:W-:Y:S01]  /*0410*/  IMAD.MOV.U32 R9, RZ, RZ, 0x10 ;  /* 0x00000010ff097424 */ /* 0x000fe200078e00ff */
[----:B------:R-:W-:-:S07]  /*0420*/  MOV R8, 0xffffffff ;  /* 0xffffffff00087802 */ /* 0x000fce0000000f00 */
[----:B0-----:R-:W-:Y:S05]  /*0430*/  WARPSYNC.COLLECTIVE R8, `(.L_x_6) ;  /* 0x0000000008087348 */ /* 0x001fea0003c00000 */
[----:B0-----:R0:W1:Y:S02]  /*0440*/  SHFL.BFLY P0, R7, R2, R9, R11 ;  /* 0x0c00000902077389 */ /* 0x001064000000000b */
[----:B01----:R-:W-:Y:S05]  /*0450*/  ENDCOLLECTIVE ;  /* 0x000000000000791b */ /* 0x003fea0003800000 */
.L_x_6:
[----:B------:R-:W-:Y:S02]  /*0460*/  HFMA2 R9, -RZ, RZ, 0, 4.76837158203125e-07 ;  /* 0x00000008ff097431 */ /* 0x000fe400000001ff */
[----:B------:R-:W-:-:S04]  /*0470*/  IMAD.MOV.U32 R3, RZ, RZ, R7 ;  /* 0x000000ffff037224 */ /* 0x000fc800078e0007 */
[----:B------:R-:W-:-:S05]  /*0480*/  FADD R3, R2, R3 ;  /* 0x0000000302037221 */ /* 0x000fca0000000000 */
[----:B------:R-:W-:-:S07]  /*0490*/  MOV R2, R3 ;  /* 0x0000000300027202 */ /* 0x000fce0000000f00 */
[----:B------:R-:W-:Y:S05]  /*04a0*/  WARPSYNC.COLLECTIVE R8, `(.L_x_7) ;  /* 0x0000000008087348 */ /* 0x000fea0003c00000 */
[----:B------:R0:W1:Y:S02]  /*04b0*/  SHFL.BFLY P0, R7, R2, R9, R11 ;  /* 0x0c00000902077389 */ /* 0x000064000000000b */
[----:B01----:R-:W-:Y:S05]  /*04c0*/  ENDCOLLECTIVE ;  /* 0x000000000000791b */ /* 0x003fea0003800000 */
.L_x_7:
[----:B------:R-:W-:Y:S02]  /*04d0*/  HFMA2 R9, -RZ, RZ, 0, 2.384185791015625e-07 ;  /* 0x00000004ff097431 */ /* 0x000fe400000001ff */
[----:B------:R-:W-:-:S04]  /*04e0*/  IMAD.MOV.U32 R4, RZ, RZ, R7 ;  /* 0x000000ffff047224 */ /* 0x000fc800078e0007 */
[----:B------:R-:W-:-:S05]  /*04f0*/  FADD R4, R3, R4 ;  /* 0x0000000403047221 */ /* 0x000fca0000000000 */
[----:B------:R-:W-:-:S07]  /*0500*/  MOV R2, R4 ;  /* 0x0000000400027202 */ /* 0x000fce0000000f00 */
[----:B------:R-:W-:Y:S05]  /*0510*/  WARPSYNC.COLLECTIVE R8, `(.L_x_8) ;  /* 0x0000000008087348 */ /* 0x000fea0003c00000 */
[----:B------:R0:W1:Y:S02]  /*0520*/  SHFL.BFLY P0, R7, R2, R9, R11 ;  /* 0x0c00000902077389 */ /* 0x000064000000000b */
[----:B01----:R-:W-:Y:S05]  /*0530*/  ENDCOLLECTIVE ;  /* 0x000000000000791b */ /* 0x003fea0003800000 */
.L_x_8:
[----:B------:R-:W-:Y:S02]  /*0540*/  HFMA2 R9, -RZ, RZ, 0, 1.1920928955078125e-07 ;  /* 0x00000002ff097431 */ /* 0x000fe400000001ff */
[----:B------:R-:W-:-:S04]  /*0550*/  IMAD.MOV.U32 R5, RZ, RZ, R7 ;  /* 0x000000ffff057224 */ /* 0x000fc800078e0007 */
[----:B------:R-:W-:-:S05]  /*0560*/  FADD R5, R4, R5 ;  /* 0x0000000504057221 */ /* 0x000fca0000000000 */
[----:B------:R-:W-:-:S07]  /*0570*/  MOV R2, R5 ;  /* 0x0000000500027202 */ /* 0x000fce0000000f00 */
[----:B------:R-:W-:Y:S05]  /*0580*/  WARPSYNC.COLLECTIVE R8, `(.L_x_9) ;  /* 0x0000000008087348 */ /* 0x000fea0003c00000 */
[----:B------:R0:W1:Y:S02]  /*0590*/  SHFL.BFLY P0, R7, R2, R9, R11 ;  /* 0x0c00000902077389 */ /* 0x000064000000000b */
[----:B01----:R-:W-:Y:S05]  /*05a0*/  ENDCOLLECTIVE ;  /* 0x000000000000791b */ /* 0x003fea0003800000 */
.L_x_9:
[----:B------:R-:W-:Y:S02]  /*05b0*/  HFMA2 R9, -RZ, RZ, 0, 5.9604644775390625e-08 ;  /* 0x00000001ff097431 */ /* 0x000fe400000001ff */
[----:B------:R-:W-:-:S04]  /*05c0*/  IMAD.MOV.U32 R6, RZ, RZ, R7 ;  /* 0x000000ffff067224 */ /* 0x000fc800078e0007 */
[----:B------:R-:W-:-:S05]  /*05d0*/  FADD R6, R5, R6 ;  /* 0x0000000605067221 */ /* 0x000fca0000000000 */
[----:B------:R-:W-:-:S07]  /*05e0*/  MOV R2, R6 ;  /* 0x0000000600027202 */ /* 0x000fce0000000f00 */
[----:B------:R-:W-:Y:S05]  /*05f0*/  WARPSYNC.COLLECTIVE R8, `(.L_x_10) ;  /* 0x0000000008087348 */ /* 0x000fea0003c00000 */
[----:B------:R0:W1:Y:S02]  /*0600*/  SHFL.BFLY P0, R7, R2, R9, R11 ;  /* 0x0c00000902077389 */ /* 0x000064000000000b */
[----:B01----:R-:W-:Y:S05]  /*0610*/  ENDCOLLECTIVE ;  /* 0x000000000000791b */ /* 0x003fea0003800000 */
.L_x_10:
[----:B------:R-:W-:Y:S05]  /*0620*/  BRA `(.L_x_11) ;  /* 0xfffffffc00587947 */ /* 0x000fea000383ffff */
.L_x_12:
[----:B------:R-:W-:-:S00]  /*0630*/  BRA `(.L_x_12) ;  /* 0xfffffffc00fc7947 */ /* 0x000fc0000383ffff */
[----:B------:R-:W-:-:S00]  /*0640*/  NOP ;  /* 0x0000000000007918 */ /* 0x000fc00000000000 */
        /* <DEDUP_REMOVED lines=11> */
.L_x_41:


//--------------------- .text._Z14reduce_shufflePKfPfi --------------------------
	.section	.text._Z14reduce_shufflePKfPfi,"ax",@progbits
	.align	128
        .global         _Z14reduce_shufflePKfPfi
        .type           _Z14reduce_shufflePKfPfi,@function
        .size           _Z14reduce_shufflePKfPfi,(.L_x_42 - _Z14reduce_shufflePKfPfi)
        .other          _Z14reduce_shufflePKfPfi,@"STO_CUDA_ENTRY STV_DEFAULT"
_Z14reduce_shufflePKfPfi:
.text._Z14reduce_shufflePKfPfi:
[----:B------:R-:W-:Y:S01]  /*0000*/  LDC R1, c[0x0][0x37c] ;  /* 0x0000df00ff017b82 */ /* 0x000fe20000000800 */
[----:B------:R-:W0:Y:S01]  /*0010*/  S2R R3, SR_TID.X ;  /* 0x0000000000037919 */ /* 0x000e220000002100 */
[----:B------:R-:W0:Y:S01]  /*0020*/  LDCU UR4, c[0x0][0x360] ;  /* 0x00006c00ff0477ac */ /* 0x000e220008000800 */
[----:B------:R-:W-:Y:S01]  /*0030*/  HFMA2 R2, -RZ, RZ, 0, 0 ;  /* 0x00000000ff027431 */ /* 0x000fe200000001ff */
[----:B------:R-:W0:Y:S01]  /*0040*/  S2R R0, SR_CTAID.X ;  /* 0x0000000000007919 */ /* 0x000e220000002500 */
[----:B------:R-:W1:Y:S01]  /*0050*/  LDCU UR5, c[0x0][0x390] ;  /* 0x00007200ff0577ac */ /* 0x000e620008000800 */
[----:B------:R-:W2:Y:S01]  /*0060*/  LDCU.64 UR6, c[0x0][0x358] ;  /* 0x00006b00ff0677ac */ /* 0x000ea20008000a00 */
[----:B0-----:R-:W-:-:S05]  /*0070*/  IMAD R7, R0, UR4, R3 ;  /* 0x0000000400077c24 */ /* 0x001fca000f8e0203 */
[----:B-1----:R-:W-:-:S13]  /*0080*/  ISETP.GE.AND P0, PT, R7, UR5, PT ;  /* 0x0000000507007c0c */ /* 0x002fda000bf06270 */
[----:B------:R-:W0:Y:S02]  /*0090*/  @!P0 LDC.64 R4, c[0x0][0x380] ;  /* 0x0000e000ff048b82 */ /* 0x000e240000000a00 */
[----:B0-----:R-:W-:-:S05]  /*00a0*/  @!P0 IMAD.WIDE R4, R7, 0x4, R4 ;  /* 0x0000000407048825 */ /* 0x001fca00078e0204 */
[----:B--2---:R-:W2:Y:S01]  /*00b0*/  @!P0 LDG.E R2, desc[UR6][R4.64] ;  /* 0x0000000604028981 */ /* 0x004ea2000c1e1900 */
[----:B------:R-:W-:Y:S01]  /*00c0*/  LOP3.LUT P0, RZ, R3, 0x1f, RZ, 0xc0, !PT ;  /* 0x0000001f03ff7812 */ /* 0x000fe2000780c0ff */
[----:B------:R-:W-:Y:S01]  /*00d0*/  USHF.R.U32.HI UR4, URZ, 0x5, UR4 ;  /* 0x00000005ff047899 */ /* 0x000fe20008011604 */
[----:B------:R-:W-:Y:S11]  /*00e0*/  BSSY B0, `(.L_x_13) ;  /* 0x0000024000007945 */ /* 0x000ff60003800000 */
[----:B------:R-:W0:Y:S01]  /*00f0*/  @!P0 S2R R11, SR_CgaCtaId ;  /* 0x00000000000b8919 */ /* 0x000e220000008800 */
[----:B--2---:R-:W1:Y:S02]  /*0100*/  SHFL.BFLY PT, R7, R2, 0x10, 0x1f ;  /* 0x0e001f0002077f89 */ /* 0x004e6400000e0000 */
[----:B-1----:R-:W-:Y:S01]  /*0110*/  FADD R7, R7, R2 ;  /* 0x0000000207077221 */ /* 0x002fe20000000000 */
[----:B------:R-:W-:-:S04]  /*0120*/  @!P0 MOV R2, 0x400 ;  /* 0x0000040000028802 */ /* 0x000fc80000000f00 */
[----:B------:R-:W1:Y:S01]  /*0130*/  SHFL.BFLY PT, R6, R7, 0x8, 0x1f ;  /* 0x0d001f0007067f89 */ /* 0x000e6200000e0000 */
[----:B0-----:R-:W-:-:S04]  /*0140*/  @!P0 LEA R2, R11, R2, 0x18 ;  /* 0x000000020b028211 */ /* 0x001fc800078ec0ff */
[----:B------:R-:W-:Y:S01]  /*0150*/  @!P0 LEA.HI R2, R3, R2, RZ, 0x1d ;  /* 0x0000000203028211 */ /* 0x000fe200078fe8ff */
[----:B-1----:R-:W-:-:S05]  /*0160*/  FADD R6, R7, R6 ;  /* 0x0000000607067221 */ /* 0x002fca0000000000 */
[----:B------:R-:W0:Y:S02]  /*0170*/  SHFL.BFLY PT, R9, R6, 0x4, 0x1f ;  /* 0x0c801f0006097f89 */ /* 0x000e2400000e0000 */
        /* <DEDUP_REMOVED lines=25> */
.L_x_21:
[----:B-1----:R-:W-:-:S07]  /*0310*/  FADD R5, R6, R9 ;  /* 0x0000000906057221 */ /* 0x002fce0000000000 */
.L_x_14:
[----:B------:R-:W-:Y:S05]  /*0320*/  BSYNC B0 ;  /* 0x0000000000007941 */ /* 0x000fea0003800000 */
.L_x_13:
[----:B------:R-:W-:-:S13]  /*0330*/  ISETP.NE.AND P0, PT, R3, RZ, PT ;  /* 0x000000ff0300720c */ /* 0x000fda0003f05270 */
[----:B------:R-:W-:Y:S05]  /*0340*/  @P0 EXIT ;  /* 0x000000000000094d */ /* 0x000fea0003800000 */
[----:B------:R-:W1:Y:S02]  /*0350*/  LDC.64 R2, c[0x0][0x388] ;  /* 0x0000e200ff027b82 */ /* 0x000e640000000a00 */
[----:B-1----:R-:W-:-:S05]  /*0360*/  IMAD.WIDE.U32 R2, R0, 0x4, R2 ;  /* 0x0000000400027825 */ /* 0x002fca00078e0002 */
[----:B------:R-:W-:Y:S01]  /*0370*/  STG.E desc[UR6][R2.64], R5 ;  /* 0x0000000502007986 */ /* 0x000fe2000c101906 */
[----:B------:R-:W-:Y:S05]  /*0380*/  EXIT ;  /* 0x000000000000794d */ /* 0x000fea0003800000 */
.L_x_15:
[----:B------:R-:W-:Y:S01]  /*0390*/  HFMA2 R13, -RZ, RZ, 0, 1.847743988037109375e-06 ;  /* 0x0000001fff0d7431 */ /* 0x000fe200000001ff */
[----:B------:R-:W-:Y:S02]  /*03a0*/  MOV R11, 0x10 ;  /* 0x00000010000b7802 */ /* 0x000fe40000000f00 */
[----:B------:R-:W-:-:S07]  /*03b0*/  MOV R8, 0xffffffff ;  /* 0xffffffff00087802 */ /* 0x000fce0000000f00 */
[----:B0-----:R-:W-:Y:S05]  /*03c0*/  WARPSYNC.COLLECTIVE R8, `(.L_x_16) ;  /* 0x0000000008087348 */ /* 0x001fea0003c00000 */
[----:B0-----:R0:W1:Y:S02]  /*03d0*/  SHFL.BFLY P0, R9, R2, R11, R13 ;  /* 0x0c00000b02097389 */ /* 0x001064000000000d */
[----:B01----:R-:W-:Y:S05]  /*03e0*/  ENDCOLLECTIVE ;  /* 0x000000000000791b */ /* 0x003fea0003800000 */
.L_x_16:
[----:B------:R-:W-:Y:S02]  /*03f0*/  HFMA2 R11, -RZ, RZ, 0, 4.76837158203125e-07 ;  /* 0x00000008ff0b7431 */ /* 0x000fe400000001ff */
[----:B------:R-:W-:-:S04]  /*0400*/  IMAD.MOV.U32 R5, RZ, RZ, R9 ;  /* 0x000000ffff057224 */ /* 0x000fc800078e0009 */
[----:B------:R-:W-:-:S05]  /*0410*/  FADD R5, R2, R5 ;  /* 0x0000000502057221 */ /* 0x000fca0000000000 */
[----:B------:R-:W-:-:S07]  /*0420*/  MOV R2, R5 ;  /* 0x0000000500027202 */ /* 0x000fce0000000f00 */
[----:B------:R-:W-:Y:S05]  /*0430*/  WARPSYNC.COLLECTIVE R8, `(.L_x_17) ;  /* 0x0000000008087348 */ /* 0x000fea0003c00000 */
[----:B------:R0:W1:Y:S02]  /*0440*/  SHFL.BFLY P0, R9, R2, R11, R13 ;  /* 0x0c00000b02097389 */ /* 0x000064000000000d */
[----:B01----:R-:W-:Y:S05]  /*0450*/  ENDCOLLECTIVE ;  /* 0x000000000000791b */ /* 0x003fea0003800000 */
.L_x_17:
[----:B------:R-:W-:Y:S01]  /*0460*/  HFMA2 R11, -RZ, RZ, 0, 2.384185791015625e-07 ;  /* 0x00000004ff0b7431 */ /* 0x000fe200000001ff */
[----:B------:R-:W-:-:S05]  /*0470*/  MOV R4, R9 ;  /* 0x0000000900047202 */ /* 0x000fca0000000f00 */
[----:B------:R-:W-:-:S04]  /*0480*/  FADD R4, R5, R4 ;  /* 0x0000000405047221 */ /* 0x000fc80000000000 */
[----:B------:R-:W-:-:S07]  /*0490*/  IMAD.MOV.U32 R2, RZ, RZ, R4 ;  /* 0x000000ffff027224 */ /* 0x000fce00078e0004 */
[----:B------:R-:W-:Y:S05]  /*04a0*/  WARPSYNC.COLLECTIVE R8, `(.L_x_18) ;  /* 0x0000000008087348 */ /* 0x000fea0003c00000 */
[----:B------:R0:W1:Y:S02]  /*04b0*/  SHFL.BFLY P0, R9, R2, R11, R13 ;  /* 0x0c00000b02097389 */ /* 0x000064000000000d */
[----:B01----:R-:W-:Y:S05]  /*04c0*/  ENDCOLLECTIVE ;  /* 0x000000000000791b */ /* 0x003fea0003800000 */
.L_x_18:
[----:B------:R-:W-:Y:S01]  /*04d0*/  IMAD.MOV.U32 R11, RZ, RZ, 0x2 ;  /* 0x00000002ff0b7424 */ /* 0x000fe200078e00ff */
[----:B------:R-:W-:-:S05]  /*04e0*/  MOV R7, R9 ;  /* 0x0000000900077202 */ /* 0x000fca0000000f00 */
[----:B------:R-:W-:-:S05]  /*04f0*/  FADD R7, R4, R7 ;  /* 0x0000000704077221 */ /* 0x000fca0000000000 */
[----:B------:R-:W-:-:S07]  /*0500*/  MOV R2, R7 ;  /* 0x0000000700027202 */ /* 0x000fce0000000f00 */
[----:B------:R-:W-:Y:S05]  /*0510*/  WARPSYNC.COLLECTIVE R8, `(.L_x_19) ;  /* 0x0000000008087348 */ /* 0x000fea0003c00000 */
[----:B------:R0:W1:Y:S02]  /*0520*/  SHFL.BFLY P0, R9, R2, R11, R13 ;  /* 0x0c00000b02097389 */ /* 0x000064000000000d */
[----:B01----:R-:W-:Y:S05]  /*0530*/  ENDCOLLECTIVE ;  /* 0x000000000000791b */ /* 0x003fea0003800000 */
.L_x_19:
[----:B------:R-:W-:Y:S01]  /*0540*/  HFMA2 R11, -RZ, RZ, 0, 5.9604644775390625e-08 ;  /* 0x00000001ff0b7431 */ /* 0x000fe200000001ff */
[----:B------:R-:W-:-:S05]  /*0550*/  MOV R6, R9 ;  /* 0x0000000900067202 */ /* 0x000fca0000000f00 */
[----:B------:R-:W-:-:S05]  /*0560*/  FADD R6, R7, R6 ;  /* 0x0000000607067221 */ /* 0x000fca0000000000 */
[----:B------:R-:W-:-:S07]  /*0570*/  MOV R2, R6 ;  /* 0x0000000600027202 */ /* 0x000fce0000000f00 */
[----:B------:R-:W-:Y:S05]  /*0580*/  WARPSYNC.COLLECTIVE R8, `(.L_x_20) ;  /* 0x0000000008087348 */ /* 0x000fea0003c00000 */
[----:B------:R0:W1:Y:S02]  /*0590*/  SHFL.BFLY P0, R9, R2, R11, R13 ;  /* 0x0c00000b02097389 */ /* 0x000064000000000d */
[----:B01----:R-:W-:Y:S05]  /*05a0*/  ENDCOLLECTIVE ;  /* 0x000000000000791b */ /* 0x003fea0003800000 */
.L_x_20:
[----:B------:R-:W-:Y:S05]  /*05b0*/  BRA `(.L_x_21) ;  /* 0xfffffffc00547947 */ /* 0x000fea000383ffff */
.L_x_22:
        /* <DEDUP_REMOVED lines=12> */
.L_x_42:


//--------------------- .text._Z24reduce_interleaved_finalPKfPfi --------------------------
	.section	.text._Z24reduce_interleaved_finalPKfPfi,"ax",@progbits
	.align	128
        .global         _Z24reduce_interleaved_finalPKfPfi
        .type           _Z24reduce_interleaved_finalPKfPfi,@function
        .size           _Z24reduce_interleaved_finalPKfPfi,(.L_x_43 - _Z24reduce_interleaved_finalPKfPfi)
        .other          _Z24reduce_interleaved_finalPKfPfi,@"STO_CUDA_ENTRY STV_DEFAULT"
_Z24reduce_interleaved_finalPKfPfi:
.text._Z24reduce_interleaved_finalPKfPfi:
[----:B------:R-:W-:Y:S01]  /*0000*/  LDC R1, c[0x0][0x37c] ;  /* 0x0000df00ff017b82 */ /* 0x000fe20000000800 */
[----:B------:R-:W0:Y:S01]  /*0010*/  S2R R6, SR_TID.X ;  /* 0x0000000000067919 */ /* 0x000e220000002100 */
[----:B------:R-:W0:Y:S01]  /*0020*/  LDCU UR4, c[0x0][0x390] ;  /* 0x00007200ff0477ac */ /* 0x000e220008000800 */
[----:B------:R-:W-:Y:S01]  /*0030*/  BSSY.RECONVERGENT B0, `(.L_x_23) ;  /* 0x000000f000007945 */ /* 0x000fe20003800200 */
[----:B------:R-:W-:Y:S01]  /*0040*/  IMAD.MOV.U32 R0, RZ, RZ, RZ ;  /* 0x000000ffff007224 */ /* 0x000fe200078e00ff */
[----:B------:R-:W1:Y:S01]  /*0050*/  LDCU.64 UR6, c[0x0][0x358] ;  /* 0x00006b00ff0677ac */ /* 0x000e620008000a00 */
[----:B0-----:R-:W-:-:S13]  /*0060*/  ISETP.GE.AND P0, PT, R6, UR4, PT ;  /* 0x0000000406007c0c */ /* 0x001fda000bf06270 */
[----:B-1----:R-:W-:Y:S05]  /*0070*/  @P0 BRA `(.L_x_24) ;  /* 0x0000000000280947 */ /* 0x002fea0003800000 */
[----:B------:R-:W0:Y:S01]  /*0080*/  LDC R8, c[0x0][0x360] ;  /* 0x0000d800ff087b82 */ /* 0x000e220000000800 */
[----:B------:R-:W-:Y:S01]  /*0090*/  IMAD.MOV.U32 R0, RZ, RZ, RZ ;  /* 0x000000ffff007224 */ /* 0x000fe200078e00ff */
[----:B------:R-:W-:-:S06]  /*00a0*/  MOV R7, R6 ;  /* 0x0000000600077202 */ /* 0x000fcc0000000f00 */
[----:B------:R-:W1:Y:S02]  /*00b0*/  LDC.64 R4, c[0x0][0x380] ;  /* 0x0000e000ff047b82 */ /* 0x000e640000000a00 */
.L_x_25:
[----:B-1----:R-:W-:-:S06]  /*00c0*/  IMAD.WIDE R2, R7, 0x4, R4 ;  /* 0x0000000407027825 */ /* 0x002fcc00078e0204 */
[----:B------:R-:W2:Y:S01]  /*00d0*/  LDG.E R3, desc[UR6][R2.64] ;  /* 0x0000000602037981 */ /* 0x000ea2000c1e1900 */
[----:B0-----:R-:W-:-:S05]  /*00e0*/  IMAD.IADD R7, R8, 0x1, R7 ;  /* 0x0000000108077824 */ /* 0x001fca00078e0207 */
[----:B------:R-:W-:Y:S01]  /*00f0*/  ISETP.GE.AND P0, PT, R7, UR4, PT ;  /* 0x0000000407007c0c */ /* 0x000fe2000bf06270 */
[----:B--2---:R-:W-:-:S12]  /*0100*/  FADD R0, R3, R0 ;  /* 0x0000000003007221 */ /* 0x004fd80000000000 */
[----:B------:R-:W-:Y:S05]  /*0110*/  @!P0 BRA `(.L_x_25) ;  /* 0xfffffffc00e88947 */ /* 0x000fea000383ffff */
.L_x_24:
[----:B------:R-:W-:Y:S05]  /*0120*/  BSYNC.RECONVERGENT B0 ;  /* 0x0000000000007941 */ /* 0x000fea0003800200 */
.L_x_23:
[----:B------:R-:W0:Y:S01]  /*0130*/  S2UR UR5, SR_CgaCtaId ;  /* 0x00000000000579c3 */ /* 0x000e220000008800 */
[----:B------:R-:W-:Y:S01]  /*0140*/  UMOV UR4, 0x400 ;  /* 0x0000040000047882 */ /* 0x000fe20000000000 */
[----:B------:R-:W1:Y:S01]  /*0150*/  LDCU UR8, c[0x0][0x360] ;  /* 0x00006c00ff0877ac */ /* 0x000e620008000800 */
[----:B------:R-:W-:Y:S01]  /*0160*/  ISETP.NE.AND P0, PT, R6, RZ, PT ;  /* 0x000000ff0600720c */ /* 0x000fe20003f05270 */
[----:B-1----:R-:W-:Y:S02]  /*0170*/  UISETP.GE.U32.AND UP0, UPT, UR8, 0x2, UPT ;  /* 0x000000020800788c */ /* 0x002fe4000bf06070 */
[----:B0-----:R-:W-:-:S06]  /*0180*/  ULEA UR4, UR5, UR4, 0x18 ;  /* 0x0000000405047291 */ /* 0x001fcc000f8ec0ff */
[----:B------:R-:W-:-:S05]  /*0190*/  LEA R3, R6, UR4, 0x2 ;  /* 0x0000000406037c11 */ /* 0x000fca000f8e10ff */
[----:B------:R0:W-:Y:S01]  /*01a0*/  STS [R3], R0 ;  /* 0x0000000003007388 */ /* 0x0001e20000000800 */
[----:B------:R-:W-:Y:S06]  /*01b0*/  BAR.SYNC.DEFER_BLOCKING 0x0 ;  /* 0x0000000000007b1d */ /* 0x000fec0000010000 */
[----:B------:R-:W-:Y:S05]  /*01c0*/  BRA.U !UP0, `(.L_x_26) ;  /* 0x0000000108307547 */ /* 0x000fea000b800000 */
[----:B0-----:R-:W-:-:S07]  /*01d0*/  MOV R0, UR8 ;  /* 0x0000000800007c02 */ /* 0x001fce0008000f00 */
.L_x_27:
[----:B------:R-:W-:-:S04]  /*01e0*/  SHF.R.U32.HI R7, RZ, 0x1, R0 ;  /* 0x00000001ff077819 */ /* 0x000fc80000011600 */
[----:B------:R-:W-:-:S13]  /*01f0*/  ISETP.GE.U32.AND P1, PT, R6, R7, PT ;  /* 0x000000070600720c */ /* 0x000fda0003f26070 */
[----:B------:R-:W-:Y:S01]  /*0200*/  @!P1 IMAD R2, R7, 0x4, R3 ;  /* 0x0000000407029824 */ /* 0x000fe200078e0203 */
[----:B------:R-:W-:Y:S05]  /*0210*/  @!P1 LDS R5, [R3] ;  /* 0x0000000003059984 */ /* 0x000fea0000000800 */
[----:B------:R-:W0:Y:S02]  /*0220*/  @!P1 LDS R2, [R2] ;  /* 0x0000000002029984 */ /* 0x000e240000000800 */
[----:B0-----:R-:W-:-:S05]  /*0230*/  @!P1 FADD R4, R2, R5 ;  /* 0x0000000502049221 */ /* 0x001fca0000000000 */
[----:B------:R1:W-:Y:S01]  /*0240*/  @!P1 STS [R3], R4 ;  /* 0x0000000403009388 */ /* 0x0003e20000000800 */
[----:B------:R-:W-:Y:S01]  /*0250*/  BAR.SYNC.DEFER_BLOCKING 0x0 ;  /* 0x0000000000007b1d */ /* 0x000fe20000010000 */
[----:B------:R-:W-:Y:S02]  /*0260*/  ISETP.GT.U32.AND P1, PT, R0, 0x3, PT ;  /* 0x000000030000780c */ /* 0x000fe40003f24070 */
[----:B------:R-:W-:-:S11]  /*0270*/  MOV R0, R7 ;  /* 0x0000000700007202 */ /* 0x000fd60000000f00 */
[----:B-1----:R-:W-:Y:S05]  /*0280*/  @P1 BRA `(.L_x_27) ;  /* 0xfffffffc00d41947 */ /* 0x002fea000383ffff */
.L_x_26:
[----:B------:R-:W-:Y:S05]  /*0290*/  @P0 EXIT ;  /* 0x000000000000094d */ /* 0x000fea0003800000 */
[----:B------:R-:W1:Y:S01]  /*02a0*/  S2UR UR5, SR_CgaCtaId ;  /* 0x00000000000579c3 */ /* 0x000e620000008800 */
[----:B------:R-:W-:-:S07]  /*02b0*/  UMOV UR4, 0x400 ;  /* 0x0000040000047882 */ /* 0x000fce0000000000 */
[----:B0-----:R-:W0:Y:S01]  /*02c0*/  LDC.64 R2, c[0x0][0x388] ;  /* 0x0000e200ff027b82 */ /* 0x001e220000000a00 */
[----:B-1----:R-:W-:-:S09]  /*02d0*/  ULEA UR4, UR5, UR4, 0x18 ;  /* 0x0000000405047291 */ /* 0x002fd2000f8ec0ff */
[----:B------:R-:W0:Y:S04]  /*02e0*/  LDS R5, [UR4] ;  /* 0x00000004ff057984 */ /* 0x000e280008000800 */
[----:B0-----:R-:W-:Y:S01]  /*02f0*/  STG.E desc[UR6][R2.64], R5 ;  /* 0x0000000502007986 */ /* 0x001fe2000c101906 */
[----:B------:R-:W-:Y:S05]  /*0300*/  EXIT ;  /* 0x000000000000794d */ /* 0x000fea0003800000 */
.L_x_28:
        /* <DEDUP_REMOVED lines=15> */
.L_x_43:


//--------------------- .text._Z18reduce_interleavedPKfPfi --------------------------
	.section	.text._Z18reduce_interleavedPKfPfi,"ax",@progbits
	.align	128
        .global         _Z18reduce_interleavedPKfPfi
        .type           _Z18reduce_interleavedPKfPfi,@function
        .size           _Z18reduce_interleavedPKfPfi,(.L_x_44 - _Z18reduce_interleavedPKfPfi)
        .other          _Z18reduce_interleavedPKfPfi,@"STO_CUDA_ENTRY STV_DEFAULT"
_Z18reduce_interleavedPKfPfi:
.text._Z18reduce_interleavedPKfPfi:
[----:B------:R-:W-:Y:S01]  /*0000*/  LDC R1, c[0x0][0x37c] ;  /* 0x0000df00ff017b82 */ /* 0x000fe20000000800 */
[----:B------:R-:W0:Y:S01]  /*0010*/  S2R R11, SR_CTAID.X ;  /* 0x00000000000b7919 */ /* 0x000e220000002500 */
[----:B------:R-:W0:Y:S01]  /*0020*/  LDCU UR4, c[0x0][0x360] ;  /* 0x00006c00ff0477ac */ /* 0x000e220008000800 */
[----:B------:R-:W1:Y:S01]  /*0030*/  S2R R9, SR_TID.X ;  /* 0x0000000000097919 */ /* 0x000e620000002100 */
[----:B------:R-:W2:Y:S01]  /*0040*/  LDCU UR5, c[0x0][0x390] ;  /* 0x00007200ff0577ac */ /* 0x000ea20008000800 */
[----:B------:R-:W3:Y:S01]  /*0050*/  LDCU.64 UR6, c[0x0][0x358] ;  /* 0x00006b00ff0677ac */ /* 0x000ee20008000a00 */
[----:B0-----:R-:W-:-:S04]  /*0060*/  IMAD R0, R11, UR4, RZ ;  /* 0x000000040b007c24 */ /* 0x001fc8000f8e02ff */
[----:B-1----:R-:W-:Y:S02]  /*0070*/  IMAD R7, R0, 0x2, R9 ;  /* 0x0000000200077824 */ /* 0x002fe400078e0209 */
[----:B------:R-:W-:-:S03]  /*0080*/  IMAD.U32 R0, RZ, RZ, UR4 ;  /* 0x00000004ff007e24 */ /* 0x000fc6000f8e00ff */
[C---:B--2---:R-:W-:Y:S02]  /*0090*/  ISETP.GE.AND P0, PT, R7.reuse, UR5, PT ;  /* 0x0000000507007c0c */ /* 0x044fe4000bf06270 */
[----:B------:R-:W-:-:S04]  /*00a0*/  IADD3 R13, PT, PT, R7, R0, RZ ;  /* 0x00000000070d7210 */ /* 0x000fc80007ffe0ff */
[----:B------:R-:W-:-:S07]  /*00b0*/  ISETP.GE.U32.AND P1, PT, R13, UR5, PT ;  /* 0x000000050d007c0c */ /* 0x000fce000bf26070 */
[----:B------:R-:W0:Y:S08]  /*00c0*/  @!P0 LDC.64 R2, c[0x0][0x380] ;  /* 0x0000e000ff028b82 */ /* 0x000e300000000a00 */
[----:B------:R-:W1:Y:S01]  /*00d0*/  @!P1 LDC.64 R4, c[0x0][0x380] ;  /* 0x0000e000ff049b82 */ /* 0x000e620000000a00 */
[----:B0-----:R-:W-:-:S06]  /*00e0*/  @!P0 IMAD.WIDE R2, R7, 0x4, R2 ;  /* 0x0000000407028825 */ /* 0x001fcc00078e0202 */
[----:B---3--:R-:W2:Y:S01]  /*00f0*/  @!P0 LDG.E R2, desc[UR6][R2.64] ;  /* 0x0000000602028981 */ /* 0x008ea2000c1e1900 */
[----:B-1----:R-:W-:-:S06]  /*0100*/  @!P1 IMAD.WIDE.U32 R4, R13, 0x4, R4 ;  /* 0x000000040d049825 */ /* 0x002fcc00078e0004 */
[----:B------:R-:W3:Y:S01]  /*0110*/  @!P1 LDG.E R5, desc[UR6][R4.64] ;  /* 0x0000000604059981 */ /* 0x000ee2000c1e1900 */
[----:B------:R-:W0:Y:S01]  /*0120*/  S2UR UR5, SR_CgaCtaId ;  /* 0x00000000000579c3 */ /* 0x000e220000008800 */
[----:B------:R-:W-:Y:S01]  /*0130*/  IMAD.MOV.U32 R6, RZ, RZ, RZ ;  /* 0x000000ffff067224 */ /* 0x000fe200078e00ff */
[----:B------:R-:W-:Y:S02]  /*0140*/  UMOV UR4, 0x400 ;  /* 0x0000040000047882 */ /* 0x000fe40000000000 */
[----:B0-----:R-:W-:-:S06]  /*0150*/  ULEA UR4, UR5, UR4, 0x18 ;  /* 0x0000000405047291 */ /* 0x001fcc000f8ec0ff */
[----:B------:R-:W-:Y:S01]  /*0160*/  LEA R7, R9, UR4, 0x2 ;  /* 0x0000000409077c11 */ /* 0x000fe2000f8e10ff */
[----:B--2---:R-:W-:Y:S01]  /*0170*/  @!P0 FADD R6, RZ, R2 ;  /* 0x00000002ff068221 */ /* 0x004fe20000000000 */
[----:B------:R-:W-:-:S03]  /*0180*/  ISETP.GE.U32.AND P0, PT, R0, 0x2, PT ;  /* 0x000000020000780c */ /* 0x000fc60003f06070 */
[----:B---3--:R-:W-:Y:S01]  /*0190*/  @!P1 FADD R6, R6, R5 ;  /* 0x0000000506069221 */ /* 0x008fe20000000000 */
[----:B------:R-:W-:-:S04]  /*01a0*/  ISETP.NE.AND P1, PT, R9, RZ, PT ;  /* 0x000000ff0900720c */ /* 0x000fc80003f25270 */
[----:B------:R0:W-:Y:S01]  /*01b0*/  STS [R7], R6 ;  /* 0x0000000607007388 */ /* 0x0001e20000000800 */
[----:B------:R-:W-:Y:S06]  /*01c0*/  BAR.SYNC.DEFER_BLOCKING 0x0 ;  /* 0x0000000000007b1d */ /* 0x000fec0000010000 */
[----:B------:R-:W-:Y:S05]  /*01d0*/  @!P0 BRA `(.L_x_29) ;  /* 0x00000000002c8947 */ /* 0x000fea0003800000 */
.L_x_30:
[----:B0-----:R-:W-:-:S04]  /*01e0*/  SHF.R.U32.HI R6, RZ, 0x1, R0 ;  /* 0x00000001ff067819 */ /* 0x001fc80000011600 */
[----:B------:R-:W-:-:S13]  /*01f0*/  ISETP.GE.U32.AND P0, PT, R9, R6, PT ;  /* 0x000000060900720c */ /* 0x000fda0003f06070 */
[----:B------:R-:W-:Y:S01]  /*0200*/  @!P0 LEA R2, R6, R7, 0x2 ;  /* 0x0000000706028211 */ /* 0x000fe200078e10ff */
        /* <DEDUP_REMOVED lines=8> */
.L_x_29:
[----:B------:R-:W-:Y:S05]  /*0290*/  @P1 EXIT ;  /* 0x000000000000194d */ /* 0x000fea0003800000 */
[----:B------:R-:W1:Y:S01]  /*02a0*/  S2UR UR5, SR_CgaCtaId ;  /* 0x00000000000579c3 */ /* 0x000e620000008800 */
[----:B------:R-:W-:-:S07]  /*02b0*/  UMOV UR4, 0x400 ;  /* 0x0000040000047882 */ /* 0x000fce0000000000 */
[----:B------:R-:W2:Y:S01]  /*02c0*/  LDC.64 R2, c[0x0][0x388] ;  /* 0x0000e200ff027b82 */ /* 0x000ea20000000a00 */
[----:B-1----:R-:W-:Y:S01]  /*02d0*/  ULEA UR4, UR5, UR4, 0x18 ;  /* 0x0000000405047291 */ /* 0x002fe2000f8ec0ff */
[----:B--2---:R-:W-:-:S08]  /*02e0*/  IMAD.WIDE.U32 R2, R11, 0x4, R2 ;  /* 0x000000040b027825 */ /* 0x004fd000078e0002 */
[----:B------:R-:W1:Y:S04]  /*02f0*/  LDS R5, [UR4] ;  /* 0x00000004ff057984 */ /* 0x000e680008000800 */
[----:B-1----:R-:W-:Y:S01]  /*0300*/  STG.E desc[UR6][R2.64], R5 ;  /* 0x0000000502007986 */ /* 0x002fe2000c101906 */
[----:B------:R-:W-:Y:S05]  /*0310*/  EXIT ;  /* 0x000000000000794d */ /* 0x000fea0003800000 */
.L_x_31:
        /* <DEDUP_REMOVED lines=14> */
.L_x_44:


//--------------------- .text._Z21reduce_neighbor_finalPKfPfi --------------------------
	.section	.text._Z21reduce_neighbor_finalPKfPfi,"ax",@progbits
	.align	128
        .global         _Z21reduce_neighbor_finalPKfPfi
        .type           _Z21reduce_neighbor_finalPKfPfi,@function
        .size           _Z21reduce_neighbor_finalPKfPfi,(.L_x_45 - _Z21reduce_neighbor_finalPKfPfi)
        .other          _Z21reduce_neighbor_finalPKfPfi,@"STO_CUDA_ENTRY STV_DEFAULT"
_Z21reduce_neighbor_finalPKfPfi:
.text._Z21reduce_neighbor_finalPKfPfi:
        /* <DEDUP_REMOVED lines=12> */
.L_x_34:
[----:B-1----:R-:W-:-:S06]  /*00c0*/  IMAD.WIDE R2, R7, 0x4, R4 ;  /* 0x0000000407027825 */ /* 0x002fcc00078e0204 */
[----:B------:R-:W2:Y:S01]  /*00d0*/  LDG.E R3, desc[UR8][R2.64] ;  /* 0x0000000802037981 */ /* 0x000ea2000c1e1900 */
[----:B0-----:R-:W-:-:S05]  /*00e0*/  IMAD.IADD R7, R8, 0x1, R7 ;  /* 0x0000000108077824 */ /* 0x001fca00078e0207 */
[----:B------:R-:W-:Y:S01]  /*00f0*/  ISETP.GE.AND P0, PT, R7, UR4, PT ;  /* 0x0000000407007c0c */ /* 0x000fe2000bf06270 */
[----:B--2---:R-:W-:-:S12]  /*0100*/  FADD R0, R3, R0 ;  /* 0x0000000003007221 */ /* 0x004fd80000000000 */
[----:B------:R-:W-:Y:S05]  /*0110*/  @!P0 BRA `(.L_x_34) ;  /* 0xfffffffc00e88947 */ /* 0x000fea000383ffff */
.L_x_33:
[----:B------:R-:W-:Y:S05]  /*0120*/  BSYNC.RECONVERGENT B0 ;  /* 0x0000000000007941 */ /* 0x000fea0003800200 */
.L_x_32:
        /* <DEDUP_REMOVED lines=10> */
[----:B------:R-:W-:-:S05]  /*01d0*/  UMOV UR5, 0x1 ;  /* 0x0000000100057882 */ /* 0x000fca0000000000 */
.L_x_36:
[----:B------:R-:W-:-:S04]  /*01e0*/  USHF.L.U32 UR6, UR5, 0x1, URZ ;  /* 0x0000000105067899 */ /* 0x000fc800080006ff */
[----:B------:R-:W-:Y:S02]  /*01f0*/  UISETP.GE.U32.AND UP0, UPT, UR6, UR7, UPT ;  /* 0x000000070600728c */ /* 0x000fe4000bf06070 */
[----:B-1----:R-:W-:-:S05]  /*0200*/  IMAD R2, R6, UR6, RZ ;  /* 0x0000000606027c24 */ /* 0x002fca000f8e02ff */
[----:B------:R-:W-:-:S13]  /*0210*/  ISETP.GE.U32.AND P0, PT, R2, UR7, PT ;  /* 0x0000000702007c0c */ /* 0x000fda000bf06070 */
[C---:B0-----:R-:W-:Y:S01]  /*0220*/  @!P0 IADD3 R0, PT, PT, R2.reuse, UR5, RZ ;  /* 0x0000000502008c10 */ /* 0x041fe2000fffe0ff */
[----:B------:R-:W-:Y:S01]  /*0230*/  UMOV UR5, UR6 ;  /* 0x0000000600057c82 */ /* 0x000fe20008000000 */
[----:B------:R-:W-:Y:S02]  /*0240*/  @!P0 LEA R2, R2, UR4, 0x2 ;  /* 0x0000000402028c11 */ /* 0x000fe4000f8e10ff */
[----:B------:R-:W-:-:S03]  /*0250*/  @!P0 LEA R0, R0, UR4, 0x2 ;  /* 0x0000000400008c11 */ /* 0x000fc6000f8e10ff */
[----:B------:R-:W-:Y:S04]  /*0260*/  @!P0 LDS R3, [R2] ;  /* 0x0000000002038984 */ /* 0x000fe80000000800 */
[----:B------:R-:W0:Y:S02]  /*0270*/  @!P0 LDS R0, [R0] ;  /* 0x0000000000008984 */ /* 0x000e240000000800 */
[----:B0-----:R-:W-:-:S05]  /*0280*/  @!P0 FADD R3, R0, R3 ;  /* 0x0000000300038221 */ /* 0x001fca0000000000 */
[----:B------:R1:W-:Y:S01]  /*0290*/  @!P0 STS [R2], R3 ;  /* 0x0000000302008388 */ /* 0x0003e20000000800 */
[----:B------:R-:W-:Y:S06]  /*02a0*/  BAR.SYNC.DEFER_BLOCKING 0x0 ;  /* 0x0000000000007b1d */ /* 0x000fec0000010000 */
[----:B------:R-:W-:Y:S05]  /*02b0*/  BRA.U !UP0, `(.L_x_36) ;  /* 0xfffffffd08c87547 */ /* 0x000fea000b83ffff */
.L_x_35:
[----:B------:R-:W-:Y:S05]  /*02c0*/  @P1 EXIT ;  /* 0x000000000000194d */ /* 0x000fea0003800000 */
[----:B------:R-:W2:Y:S01]  /*02d0*/  S2UR UR5, SR_CgaCtaId ;  /* 0x00000000000579c3 */ /* 0x000ea20000008800 */
[----:B------:R-:W-:-:S07]  /*02e0*/  UMOV UR4, 0x400 ;  /* 0x0000040000047882 */ /* 0x000fce0000000000 */
[----:B01----:R-:W0:Y:S01]  /*02f0*/  LDC.64 R2, c[0x0][0x388] ;  /* 0x0000e200ff027b82 */ /* 0x003e220000000a00 */
[----:B--2---:R-:W-:-:S09]  /*0300*/  ULEA UR4, UR5, UR4, 0x18 ;  /* 0x0000000405047291 */ /* 0x004fd2000f8ec0ff */
[----:B------:R-:W0:Y:S04]  /*0310*/  LDS R5, [UR4] ;  /* 0x00000004ff057984 */ /* 0x000e280008000800 */
[----:B0-----:R-:W-:Y:S01]  /*0320*/  STG.E desc[UR8][R2.64], R5 ;  /* 0x0000000502007986 */ /* 0x001fe2000c101908 */
[----:B------:R-:W-:Y:S05]  /*0330*/  EXIT ;  /* 0x000000000000794d */ /* 0x000fea0003800000 */
.L_x_37:
        /* <DEDUP_REMOVED lines=12> */
.L_x_45:


//--------------------- .text._Z15reduce_neighborPKfPfi --------------------------
	.section	.text._Z15reduce_neighborPKfPfi,"ax",@progbits
	.align	128
        .global         _Z15reduce_neighborPKfPfi
        .type           _Z15reduce_neighborPKfPfi,@function
        .size           _Z15reduce_neighborPKfPfi,(.L_x_46 - _Z15reduce_neighborPKfPfi)
        .other          _Z15reduce_neighborPKfPfi,@"STO_CUDA_ENTRY STV_DEFAULT"
_Z15reduce_neighborPKfPfi:
.text._Z15reduce_neighborPKfPfi:
[----:B------:R-:W-:Y:S01]  /*0000*/  LDC R1, c[0x0][0x37c] ;  /* 0x0000df00ff017b82 */ /* 0x000fe20000000800 */
[----:B------:R-:W0:Y:S01]  /*0010*/  S2R R4, SR_TID.X ;  /* 0x0000000000047919 */ /* 0x000e220000002100 */
[----:B------:R-:W0:Y:S01]  /*0020*/  LDCU UR7, c[0x0][0x360] ;  /* 0x00006c00ff0777ac */ /* 0x000e220008000800 */
[----:B------:R-:W-:Y:S01]  /*0030*/  IMAD.MOV.U32 R0, RZ, RZ, RZ ;  /* 0x000000ffff007224 */ /* 0x000fe200078e00ff */
        /* <DEDUP_REMOVED lines=8> */
[----:B------:R-:W0:Y:S01]  /*00c0*/  S2UR UR5, SR_CgaCtaId ;  /* 0x00000000000579c3 */ /* 0x000e220000008800 */
[----:B------:R-:W-:Y:S01]  /*00d0*/  UMOV UR4, 0x400 ;  /* 0x0000040000047882 */ /* 0x000fe20000000000 */
[----:B------:R-:W-:Y:S01]  /*00e0*/  UISETP.GE.U32.AND UP0, UPT, UR7, 0x2, UPT ;  /* 0x000000020700788c */ /* 0x000fe2000bf06070 */
[----:B------:R-:W-:Y:S01]  /*00f0*/  ISETP.NE.AND P1, PT, R4, RZ, PT ;  /* 0x000000ff0400720c */ /* 0x000fe20003f25270 */
[----:B0-----:R-:W-:-:S06]  /*0100*/  ULEA UR4, UR5, UR4, 0x18 ;  /* 0x0000000405047291 */ /* 0x001fcc000f8ec0ff */
[----:B------:R-:W-:-:S05]  /*0110*/  LEA R5, R4, UR4, 0x2 ;  /* 0x0000000404057c11 */ /* 0x000fca000f8e10ff */
[----:B--2---:R0:W-:Y:S01]  /*0120*/  STS [R5], R0 ;  /* 0x0000000005007388 */ /* 0x0041e20000000800 */
[----:B------:R-:W-:Y:S06]  /*0130*/  BAR.SYNC.DEFER_BLOCKING 0x0 ;  /* 0x0000000000007b1d */ /* 0x000fec0000010000 */
[----:B------:R-:W-:Y:S05]  /*0140*/  BRA.U !UP0, `(.L_x_38) ;  /* 0x00000001083c7547 */ /* 0x000fea000b800000 */
[----:B------:R-:W-:-:S05]  /*0150*/  UMOV UR5, 0x1 ;  /* 0x0000000100057882 */ /* 0x000fca0000000000 */
.L_x_39:
        /* <DEDUP_REMOVED lines=14> */
.L_x_38:
[----:B------:R-:W-:Y:S05]  /*0240*/  @P1 EXIT ;  /* 0x000000000000194d */ /* 0x000fea0003800000 */
[----:B------:R-:W2:Y:S01]  /*0250*/  S2UR UR5, SR_CgaCtaId ;  /* 0x00000000000579c3 */ /* 0x000ea20000008800 */
[----:B------:R-:W-:-:S07]  /*0260*/  UMOV UR4, 0x400 ;  /* 0x0000040000047882 */ /* 0x000fce0000000000 */
[----:B-1----:R-:W1:Y:S01]  /*0270*/  LDC.64 R2, c[0x0][0x388] ;  /* 0x0000e200ff027b82 */ /* 0x002e620000000a00 */
[----:B--2---:R-:W-:Y:S01]  /*0280*/  ULEA UR4, UR5, UR4, 0x18 ;  /* 0x0000000405047291 */ /* 0x004fe2000f8ec0ff */
[----:B-1----:R-:W-:-:S08]  /*0290*/  IMAD.WIDE.U32 R2, R7, 0x4, R2 ;  /* 0x0000000407027825 */ /* 0x002fd000078e0002 */
[----:B0-----:R-:W0:Y:S04]  /*02a0*/  LDS R5, [UR4] ;  /* 0x00000004ff057984 */ /* 0x001e280008000800 */
[----:B0-----:R-:W-:Y:S01]  /*02b0*/  STG.E desc[UR8][R2.64], R5 ;  /* 0x0000000502007986 */ /* 0x001fe2000c101908 */
[----:B------:R-:W-:Y:S05]  /*02c0*/  EXIT ;  /* 0x000000000000794d */ /* 0x000fea0003800000 */
.L_x_40:
        /* <DEDUP_REMOVED lines=11> */
.L_x_46:


//--------------------- .nv.shared._Z20reduce_shuffle_finalPKfPfi --------------------------
	.section	.nv.shared._Z20reduce_shuffle_finalPKfPfi,"aw",@nobits
	.sectionflags	@""
	.align	16
	.zero		1024


//--------------------- .nv.shared.reserved.0     --------------------------
	.section	.nv.shared.reserved.0,"aw",@nobits
	.weak		__nv_reservedSMEM_offset_0_alias
	.size		__nv_reservedSMEM_offset_0_alias, 0, 64
	.other		__nv_reservedSMEM_offset_0_alias,@"STO_CUDA_RESERVED_SHARED STV_DEFAULT"
__nv_reservedSMEM_offset_0_alias:
	.zero		0
	.zero		64


//--------------------- .nv.shared._Z14reduce_shufflePKfPfi --------------------------
	.section	.nv.shared._Z14reduce_shufflePKfPfi,"aw",@nobits
	.sectionflags	@""
	.align	16
	.zero		1024


//--------------------- .nv.shared._Z24reduce_interleaved_finalPKfPfi --------------------------
	.section	.nv.shared._Z24reduce_interleaved_finalPKfPfi,"aw",@nobits
	.sectionflags	@""
	.align	16
	.zero		1024


//--------------------- .nv.shared._Z18reduce_interleavedPKfPfi --------------------------
	.section	.nv.shared._Z18reduce_interleavedPKfPfi,"aw",@nobits
	.sectionflags	@""
	.align	16
	.zero		1024


//--------------------- .nv.shared._Z21reduce_neighbor_finalPKfPfi --------------------------
	.section	.nv.shared._Z21reduce_neighbor_finalPKfPfi,"aw",@nobits
	.sectionflags	@""
	.align	16
	.zero		1024


//--------------------- .nv.shared._Z15reduce_neighborPKfPfi --------------------------
	.section	.nv.shared._Z15reduce_neighborPKfPfi,"aw",@nobits
	.sectionflags	@""
	.align	16
	.zero		1024


//--------------------- .nv.constant0._Z20reduce_shuffle_finalPKfPfi --------------------------
	.section	.nv.constant0._Z20reduce_shuffle_finalPKfPfi,"a",@progbits
	.sectionflags	@""
	.align	4
.nv.constant0._Z20reduce_shuffle_finalPKfPfi:
	.zero		916


//--------------------- .nv.constant0._Z14reduce_shufflePKfPfi --------------------------
	.section	.nv.constant0._Z14reduce_shufflePKfPfi,"a",@progbits
	.sectionflags	@""
	.align	4
.nv.constant0._Z14reduce_shufflePKfPfi:
	.zero		916


//--------------------- .nv.constant0._Z24reduce_interleaved_finalPKfPfi --------------------------
	.section	.nv.constant0._Z24reduce_interleaved_finalPKfPfi,"a",@progbits
	.sectionflags	@""
	.align	4
.nv.constant0._Z24reduce_interleaved_finalPKfPfi:
	.zero		916


//--------------------- .nv.constant0._Z18reduce_interleavedPKfPfi --------------------------
	.section	.nv.constant0._Z18reduce_interleavedPKfPfi,"a",@progbits
	.sectionflags	@""
	.align	4
.nv.constant0._Z18reduce_interleavedPKfPfi:
	.zero		916


//--------------------- .nv.constant0._Z21reduce_neighbor_finalPKfPfi --------------------------
	.section	.nv.constant0._Z21reduce_neighbor_finalPKfPfi,"a",@progbits
	.sectionflags	@""
	.align	4
.nv.constant0._Z21reduce_neighbor_finalPKfPfi:
	.zero		916


//--------------------- .nv.constant0._Z15reduce_neighborPKfPfi --------------------------
	.section	.nv.constant0._Z15reduce_neighborPKfPfi,"a",@progbits
	.sectionflags	@""
	.align	4
.nv.constant0._Z15reduce_neighborPKfPfi:
	.zero		916


//--------------------- SYMBOLS --------------------------

	.type		.nv.reservedSmem.offset0,@object
	.size		.nv.reservedSmem.offset0,0x4
	.type		.nv.reservedSmem.cap,@object
	.size		.nv.reservedSmem.cap,0x4
